def attn_fwd(
    Q,
    K,
    V,
    Out,
    Lse,
    sm_scale,
    stride_qz,
    stride_qh,
    stride_qm,
    stride_qk,
    stride_kz,
    stride_kh,
    stride_kn,
    stride_kk,
    stride_vz,
    stride_vh,
    stride_vn,
    stride_vk,
    stride_oz,
    stride_oh,
    stride_om,
    stride_ok,
    seqlen_q,
    seqlen_k,
    BLOCK_M: tl.constexpr,
    BLOCK_N: tl.constexpr,
    HEAD_DIM: tl.constexpr,
    CAUSAL: tl.constexpr,
):
    start_m = tl.program_id(0)
    off_hz = tl.program_id(1)
    q_off = off_hz * stride_qh
    k_off = off_hz * stride_kh
    v_off = off_hz * stride_vh
    offs_m = start_m * BLOCK_M + tl.arange(0, BLOCK_M)
    offs_d = tl.arange(0, HEAD_DIM)
    offs_n = tl.arange(0, BLOCK_N)
    q_ptrs = Q + q_off + offs_m[:, None] * stride_qm + offs_d[None, :] * stride_qk
    k_ptrs = K + k_off + offs_d[:, None] * stride_kk + offs_n[None, :] * stride_kn
    v_ptrs = V + v_off + offs_n[:, None] * stride_vn + offs_d[None, :] * stride_vk
    m_i = tl.full([BLOCK_M], float("-inf"), dtype=tl.float32)
    l_i = tl.zeros([BLOCK_M], dtype=tl.float32) + 1.0
    acc = tl.zeros([BLOCK_M, HEAD_DIM], dtype=tl.float32)
    q = tl.load(q_ptrs)
    acc, l_i, m_i = _attn_fwd_inner(
        acc,
        l_i,
        m_i,
        q,
        k_ptrs,
        v_ptrs,
        sm_scale,
        stride_kn,
        stride_vn,
        start_m,
        seqlen_k,
        BLOCK_M,
        BLOCK_N,
        HEAD_DIM,
        CAUSAL,
    )
    acc = acc / l_i[:, None]
    lse = m_i + tl.math.log2(l_i) / 1.4426950408889634
    o_ptrs = (
        Out
        + off_hz * stride_oh
        + offs_m[:, None] * stride_om
        + offs_d[None, :] * stride_ok
    )
    tl.store(o_ptrs, acc.to(Out.dtype.element_ty))
    tl.store(Lse + off_hz * seqlen_q + offs_m, lse)

# config = {"BLOCK_M": 32, "BLOCK_N": 64, "HEAD_DIM": 64, "arch": "sm_100", "causal": true, "dtype": "bf16", "num_stages": 2, "num_warps": 8}
# arch = sm_100


// ===== COMPILED SASS (sm_100a) =====

	.target	sm_100a

	.elftype	@"ET_EXEC"


//--------------------- .note.nv.tkinfo           --------------------------
	.section	.note.nv.tkinfo,"",@"SHT_NOTE"
	.sectionflags	@"SHF_NOTE_NV_TKINFO"
	.tkinfo
        /*0018*/ 	.word	0x00000081
        /*0030*/ 	.string	""
        /*0030*/ 	.string	"ptxas-blackwell"
        /*0030*/ 	.string	"Cuda compilation tools, release 12.9, V12.9.86"
        /*0030*/ 	.string	"Build cuda_12.9.r12.9/compiler.36037853_0"
        /*0030*/ 	.string	"-v  -suppress-debug-info  -lineinfo  -arch sm_100a "



//--------------------- .note.nv.cuver            --------------------------
	.section	.note.nv.cuver,"",@"SHT_NOTE"
	.sectionflags	@"SHF_NOTE_NV_CUVER"
        /*0018*/ 	.short	0x0001
        /*001a*/ 	.short	0x0064
        /*001c*/ 	.short	0x0001
        /*001e*/ 	.short	0x0000
        /*0020*/ 	.short	0x0001
        /*0022*/ 	.short	0x0000


//--------------------- .nv.info                  --------------------------
	.section	.nv.info,"",@"SHT_CUDA_INFO"
	.align	4


	//----- nvinfo : EIATTR_REGCOUNT
	.align		4
        /*0000*/ 	.byte	0x04, 0x2f
        /*0002*/ 	.short	(.L_2 - .L_1)
	.align		4
.L_1:
        /*0004*/ 	.word	index@(attn_fwd)
        /*0008*/ 	.word	0x0000009d


	//----- nvinfo : EIATTR_FRAME_SIZE
	.align		4
.L_2:
        /*000c*/ 	.byte	0x04, 0x11
        /*000e*/ 	.short	(.L_4 - .L_3)
	.align		4
.L_3:
        /*0010*/ 	.word	index@(attn_fwd)
        /*0014*/ 	.word	0x00000000


	//----- nvinfo : EIATTR_MIN_STACK_SIZE
	.align		4
.L_4:
        /*0018*/ 	.byte	0x04, 0x12
        /*001a*/ 	.short	(.L_6 - .L_5)
	.align		4
.L_5:
        /*001c*/ 	.word	index@(attn_fwd)
        /*0020*/ 	.word	0x00000000
.L_6:


//--------------------- .nv.info.attn_fwd         --------------------------
	.section	.nv.info.attn_fwd,"",@"SHT_CUDA_INFO"
	.sectionflags	@""
	.align	4


	//----- nvinfo : EIATTR_CUDA_API_VERSION
	.align		4
        /*0000*/ 	.byte	0x04, 0x37
        /*0002*/ 	.short	(.L_8 - .L_7)
.L_7:
        /*0004*/ 	.word	0x00000081


	//----- nvinfo : EIATTR_KPARAM_INFO
	.align		4
.L_8:
        /*0008*/ 	.byte	0x04, 0x17
        /*000a*/ 	.short	(.L_10 - .L_9)
.L_9:
        /*000c*/ 	.word	0x00000000
        /*0010*/ 	.short	0x0019
        /*0012*/ 	.short	0x0080
        /*0014*/ 	.byte	0x00, 0xf4, 0x21, 0x00


	//----- nvinfo : EIATTR_KPARAM_INFO
	.align		4
.L_10:
        /*0018*/ 	.byte	0x04, 0x17
        /*001a*/ 	.short	(.L_12 - .L_11)
.L_11:
        /*001c*/ 	.word	0x00000000
        /*0020*/ 	.short	0x0018
        /*0022*/ 	.short	0x0078
        /*0024*/ 	.byte	0x00, 0xf4, 0x21, 0x00


	//----- nvinfo : EIATTR_KPARAM_INFO
	.align		4
.L_12:
        /*0028*/ 	.byte	0x04, 0x17
        /*002a*/ 	.short	(.L_14 - .L_13)
.L_13:
        /*002c*/ 	.word	0x00000000
        /*0030*/ 	.short	0x0017
        /*0032*/ 	.short	0x0070
        /*0034*/ 	.byte	0x00, 0xf0, 0x11, 0x00


	//----- nvinfo : EIATTR_KPARAM_INFO
	.align		4
.L_14:
        /*0038*/ 	.byte	0x04, 0x17
        /*003a*/ 	.short	(.L_16 - .L_15)
.L_15:
        /*003c*/ 	.word	0x00000000
        /*0040*/ 	.short	0x0016
        /*0042*/ 	.short	0x006c
        /*0044*/ 	.byte	0x00, 0xf0, 0x11, 0x00


	//----- nvinfo : EIATTR_KPARAM_INFO
	.align		4
.L_16:
        /*0048*/ 	.byte	0x04, 0x17
        /*004a*/ 	.short	(.L_18 - .L_17)
.L_17:
        /*004c*/ 	.word	0x00000000
        /*0050*/ 	.short	0x0015
        /*0052*/ 	.short	0x0068
        /*0054*/ 	.byte	0x00, 0xf0, 0x11, 0x00


	//----- nvinfo : EIATTR_KPARAM_INFO
	.align		4
.L_18:
        /*0058*/ 	.byte	0x04, 0x17
        /*005a*/ 	.short	(.L_20 - .L_19)
.L_19:
        /*005c*/ 	.word	0x00000000
        /*0060*/ 	.short	0x0014
        /*0062*/ 	.short	0x0064
        /*0064*/ 	.byte	0x00, 0xf0, 0x11, 0x00


	//----- nvinfo : EIATTR_KPARAM_INFO
	.align		4
.L_20:
        /*0068*/ 	.byte	0x04, 0x17
        /*006a*/ 	.short	(.L_22 - .L_21)
.L_21:
        /*006c*/ 	.word	0x00000000
        /*0070*/ 	.short	0x0013
        /*0072*/ 	.short	0x0060
        /*0074*/ 	.byte	0x00, 0xf0, 0x11, 0x00


	//----- nvinfo : EIATTR_KPARAM_INFO
	.align		4
.L_22:
        /*0078*/ 	.byte	0x04, 0x17
        /*007a*/ 	.short	(.L_24 - .L_23)
.L_23:
        /*007c*/ 	.word	0x00000000
        /*0080*/ 	.short	0x0012
        /*0082*/ 	.short	0x005c
        /*0084*/ 	.byte	0x00, 0xf0, 0x11, 0x00


	//----- nvinfo : EIATTR_KPARAM_INFO
	.align		4
.L_24:
        /*0088*/ 	.byte	0x04, 0x17
        /*008a*/ 	.short	(.L_26 - .L_25)
.L_25:
        /*008c*/ 	.word	0x00000000
        /*0090*/ 	.short	0x0011
        /*0092*/ 	.short	0x0058
        /*0094*/ 	.byte	0x00, 0xf0, 0x11, 0x00


	//----- nvinfo : EIATTR_KPARAM_INFO
	.align		4
.L_26:
        /*0098*/ 	.byte	0x04, 0x17
        /*009a*/ 	.short	(.L_28 - .L_27)
.L_27:
        /*009c*/ 	.word	0x00000000
        /*00a0*/ 	.short	0x0010
        /*00a2*/ 	.short	0x0054
        /*00a4*/ 	.byte	0x00, 0xf0, 0x11, 0x00


	//----- nvinfo : EIATTR_KPARAM_INFO
	.align		4
.L_28:
        /*00a8*/ 	.byte	0x04, 0x17
        /*00aa*/ 	.short	(.L_30 - .L_29)
.L_29:
        /*00ac*/ 	.word	0x00000000
        /*00b0*/ 	.short	0x000f
        /*00b2*/ 	.short	0x0050
        /*00b4*/ 	.byte	0x00, 0xf0, 0x11, 0x00


	//----- nvinfo : EIATTR_KPARAM_INFO
	.align		4
.L_30:
        /*00b8*/ 	.byte	0x04, 0x17
        /*00ba*/ 	.short	(.L_32 - .L_31)
.L_31:
        /*00bc*/ 	.word	0x00000000
        /*00c0*/ 	.short	0x000e
        /*00c2*/ 	.short	0x004c
        /*00c4*/ 	.byte	0x00, 0xf0, 0x11, 0x00


	//----- nvinfo : EIATTR_KPARAM_INFO
	.align		4
.L_32:
        /*00c8*/ 	.byte	0x04, 0x17
        /*00ca*/ 	.short	(.L_34 - .L_33)
.L_33:
        /*00cc*/ 	.word	0x00000000
        /*00d0*/ 	.short	0x000d
        /*00d2*/ 	.short	0x0048
        /*00d4*/ 	.byte	0x00, 0xf0, 0x11, 0x00


	//----- nvinfo : EIATTR_KPARAM_INFO
	.align		4
.L_34:
        /*00d8*/ 	.byte	0x04, 0x17
        /*00da*/ 	.short	(.L_36 - .L_35)
.L_35:
        /*00dc*/ 	.word	0x00000000
        /*00e0*/ 	.short	0x000c
        /*00e2*/ 	.short	0x0044
        /*00e4*/ 	.byte	0x00, 0xf0, 0x11, 0x00


	//----- nvinfo : EIATTR_KPARAM_INFO
	.align		4
.L_36:
        /*00e8*/ 	.byte	0x04, 0x17
        /*00ea*/ 	.short	(.L_38 - .L_37)
.L_37:
        /*00ec*/ 	.word	0x00000000
        /*00f0*/ 	.short	0x000b
        /*00f2*/ 	.short	0x0040
        /*00f4*/ 	.byte	0x00, 0xf0, 0x11, 0x00


	//----- nvinfo : EIATTR_KPARAM_INFO
	.align		4
.L_38:
        /*00f8*/ 	.byte	0x04, 0x17
        /*00fa*/ 	.short	(.L_40 - .L_39)
.L_39:
        /*00fc*/ 	.word	0x00000000
        /*0100*/ 	.short	0x000a
        /*0102*/ 	.short	0x003c
        /*0104*/ 	.byte	0x00, 0xf0, 0x11, 0x00


	//----- nvinfo : EIATTR_KPARAM_INFO
	.align		4
.L_40:
        /*0108*/ 	.byte	0x04, 0x17
        /*010a*/ 	.short	(.L_42 - .L_41)
.L_41:
        /*010c*/ 	.word	0x00000000
        /*0110*/ 	.short	0x0009
        /*0112*/ 	.short	0x0038
        /*0114*/ 	.byte	0x00, 0xf0, 0x11, 0x00


	//----- nvinfo : EIATTR_KPARAM_INFO
	.align		4
.L_42:
        /*0118*/ 	.byte	0x04, 0x17
        /*011a*/ 	.short	(.L_44 - .L_43)
.L_43:
        /*011c*/ 	.word	0x00000000
        /*0120*/ 	.short	0x0008
        /*0122*/ 	.short	0x0034
        /*0124*/ 	.byte	0x00, 0xf0, 0x11, 0x00


	//----- nvinfo : EIATTR_KPARAM_INFO
	.align		4
.L_44:
        /*0128*/ 	.byte	0x04, 0x17
        /*012a*/ 	.short	(.L_46 - .L_45)
.L_45:
        /*012c*/ 	.word	0x00000000
        /*0130*/ 	.short	0x0007
        /*0132*/ 	.short	0x0030
        /*0134*/ 	.byte	0x00, 0xf0, 0x11, 0x00


	//----- nvinfo : EIATTR_KPARAM_INFO
	.align		4
.L_46:
        /*0138*/ 	.byte	0x04, 0x17
        /*013a*/ 	.short	(.L_48 - .L_47)
.L_47:
        /*013c*/ 	.word	0x00000000
        /*0140*/ 	.short	0x0006
        /*0142*/ 	.short	0x002c
        /*0144*/ 	.byte	0x00, 0xf0, 0x11, 0x00


	//----- nvinfo : EIATTR_KPARAM_INFO
	.align		4
.L_48:
        /*0148*/ 	.byte	0x04, 0x17
        /*014a*/ 	.short	(.L_50 - .L_49)
.L_49:
        /*014c*/ 	.word	0x00000000
        /*0150*/ 	.short	0x0005
        /*0152*/ 	.short	0x0028
        /*0154*/ 	.byte	0x00, 0xf0, 0x11, 0x00


	//----- nvinfo : EIATTR_KPARAM_INFO
	.align		4
.L_50:
        /*0158*/ 	.byte	0x04, 0x17
        /*015a*/ 	.short	(.L_52 - .L_51)
.L_51:
        /*015c*/ 	.word	0x00000000
        /*0160*/ 	.short	0x0004
        /*0162*/ 	.short	0x0020
        /*0164*/ 	.byte	0x00, 0xf4, 0x21, 0x00


	//----- nvinfo : EIATTR_KPARAM_INFO
	.align		4
.L_52:
        /*0168*/ 	.byte	0x04, 0x17
        /*016a*/ 	.short	(.L_54 - .L_53)
.L_53:
        /*016c*/ 	.word	0x00000000
        /*0170*/ 	.short	0x0003
        /*0172*/ 	.short	0x0018
        /*0174*/ 	.byte	0x00, 0xf4, 0x21, 0x00


	//----- nvinfo : EIATTR_KPARAM_INFO
	.align		4
.L_54:
        /*0178*/ 	.byte	0x04, 0x17
        /*017a*/ 	.short	(.L_56 - .L_55)
.L_55:
        /*017c*/ 	.word	0x00000000
        /*0180*/ 	.short	0x0002
        /*0182*/ 	.short	0x0010
        /*0184*/ 	.byte	0x00, 0xf4, 0x21, 0x00


	//----- nvinfo : EIATTR_KPARAM_INFO
	.align		4
.L_56:
        /*0188*/ 	.byte	0x04, 0x17
        /*018a*/ 	.short	(.L_58 - .L_57)
.L_57:
        /*018c*/ 	.word	0x00000000
        /*0190*/ 	.short	0x0001
        /*0192*/ 	.short	0x0008
        /*0194*/ 	.byte	0x00, 0xf4, 0x21, 0x00


	//----- nvinfo : EIATTR_KPARAM_INFO
	.align		4
.L_58:
        /*0198*/ 	.byte	0x04, 0x17
        /*019a*/ 	.short	(.L_60 - .L_59)
.L_59:
        /*019c*/ 	.word	0x00000000
        /*01a0*/ 	.short	0x0000
        /*01a2*/ 	.short	0x0000
        /*01a4*/ 	.byte	0x00, 0xf4, 0x21, 0x00


	//----- nvinfo : EIATTR_SPARSE_MMA_MASK
	.align		4
.L_60:
        /*01a8*/ 	.byte	0x03, 0x50
        /*01aa*/ 	.short	0x0000


	//----- nvinfo : EIATTR_MAXREG_COUNT
	.align		4
        /*01ac*/ 	.byte	0x03, 0x1b
        /*01ae*/ 	.short	0x00ff


	//----- nvinfo : EIATTR_NUM_BARRIERS
	.align		4
        /*01b0*/ 	.byte	0x02, 0x4c
        /*01b2*/ 	.byte	0x01
	.zero		1


	//----- nvinfo : EIATTR_COOP_GROUP_MASK_REGIDS
	.align		4
        /*01b4*/ 	.byte	0x04, 0x29
        /*01b6*/ 	.short	(.L_62 - .L_61)


	//   ....[0]....
.L_61:
        /*01b8*/ 	.word	0xffffffff


	//   ....[1]....
        /*01bc*/ 	.word	0xffffffff


	//   ....[2]....
        /*01c0*/ 	.word	0xffffffff


	//   ....[3]....
        /*01c4*/ 	.word	0xffffffff


	//   ....[4]....
        /*01c8*/ 	.word	0xffffffff


	//   ....[5]....
        /*01cc*/ 	.word	0xffffffff


	//   ....[6]....
        /*01d0*/ 	.word	0xffffffff


	//   ....[7]....
        /*01d4*/ 	.word	0xffffffff


	//   ....[8]....
        /*01d8*/ 	.word	0xffffffff


	//   ....[9]....
        /*01dc*/ 	.word	0xffffffff


	//   ....[10]....
        /*01e0*/ 	.word	0xffffffff


	//   ....[11]....
        /*01e4*/ 	.word	0xffffffff


	//   ....[12]....
        /*01e8*/ 	.word	0xffffffff


	//   ....[13]....
        /*01ec*/ 	.word	0xffffffff


	//   ....[14]....
        /*01f0*/ 	.word	0xffffffff


	//   ....[15]....
        /*01f4*/ 	.word	0xffffffff


	//   ....[16]....
        /*01f8*/ 	.word	0xffffffff


	//   ....[17]....
        /*01fc*/ 	.word	0xffffffff


	//   ....[18]....
        /*0200*/ 	.word	0xffffffff


	//   ....[19]....
        /*0204*/ 	.word	0xffffffff


	//   ....[20]....
        /*0208*/ 	.word	0xffffffff


	//   ....[21]....
        /*020c*/ 	.word	0xffffffff


	//----- nvinfo : EIATTR_COOP_GROUP_INSTR_OFFSETS
	.align		4
.L_62:
        /*0210*/ 	.byte	0x04, 0x28
        /*0212*/ 	.short	(.L_64 - .L_63)


	//   ....[0]....
.L_63:
        /*0214*/ 	.word	0x00001720


	//   ....[1]....
        /*0218*/ 	.word	0x00001730


	//   ....[2]....
        /*021c*/ 	.word	0x00001740


	//   ....[3]....
        /*0220*/ 	.word	0x00001750


	//   ....[4]....
        /*0224*/ 	.word	0x000017a0


	//   ....[5]....
        /*0228*/ 	.word	0x000017b0


	//   ....[6]....
        /*022c*/ 	.word	0x000017c0


	//   ....[7]....
        /*0230*/ 	.word	0x000017d0


	//   ....[8]....
        /*0234*/ 	.word	0x000018e0


	//   ....[9]....
        /*0238*/ 	.word	0x00001900


	//   ....[10]....
        /*023c*/ 	.word	0x00001920


	//   ....[11]....
        /*0240*/ 	.word	0x00001b40


	//   ....[12]....
        /*0244*/ 	.word	0x00001b80


	//   ....[13]....
        /*0248*/ 	.word	0x00001be0


	//   ....[14]....
        /*024c*/ 	.word	0x00001c10


	//   ....[15]....
        /*0250*/ 	.word	0x00001c60


	//   ....[16]....
        /*0254*/ 	.word	0x00001ca0


	//   ....[17]....
        /*0258*/ 	.word	0x00001d20


	//   ....[18]....
        /*025c*/ 	.word	0x00001d30


	//   ....[19]....
        /*0260*/ 	.word	0x00001e30


	//   ....[20]....
        /*0264*/ 	.word	0x00001e50


	//   ....[21]....
        /*0268*/ 	.word	0x00001e70


	//----- nvinfo : EIATTR_VRC_CTA_INIT_COUNT
	.align		4
.L_64:
        /*026c*/ 	.byte	0x02, 0x4a
	.zero		1
	.zero		1


	//----- nvinfo : EIATTR_EXIT_INSTR_OFFSETS
	.align		4
        /*0270*/ 	.byte	0x04, 0x1c
        /*0272*/ 	.short	(.L_66 - .L_65)


	//   ....[0]....
.L_65:
        /*0274*/ 	.word	0x000035f0


	//   ....[1]....
        /*0278*/ 	.word	0x00003620


	//----- nvinfo : EIATTR_REQNTID
	.align		4
.L_66:
        /*027c*/ 	.byte	0x04, 0x10
        /*027e*/ 	.short	(.L_68 - .L_67)
.L_67:
        /*0280*/ 	.word	0x00000100
        /*0284*/ 	.word	0x00000001
        /*0288*/ 	.word	0x00000001


	//----- nvinfo : EIATTR_CRS_STACK_SIZE
	.align		4
.L_68:
        /*028c*/ 	.byte	0x04, 0x1e
        /*028e*/ 	.short	(.L_70 - .L_69)
.L_69:
        /*0290*/ 	.word	0x00000000


	//----- nvinfo : EIATTR_CBANK_PARAM_SIZE
	.align		4
.L_70:
        /*0294*/ 	.byte	0x03, 0x19
        /*0296*/ 	.short	0x0088


	//----- nvinfo : EIATTR_PARAM_CBANK
	.align		4
        /*0298*/ 	.byte	0x04, 0x0a
        /*029a*/ 	.short	(.L_72 - .L_71)
	.align		4
.L_71:
        /*029c*/ 	.word	index@(.nv.constant0.attn_fwd)
        /*02a0*/ 	.short	0x0380
        /*02a2*/ 	.short	0x0088


	//----- nvinfo : EIATTR_SW_WAR
	.align		4
.L_72:
        /*02a4*/ 	.byte	0x04, 0x36
        /*02a6*/ 	.short	(.L_74 - .L_73)
.L_73:
        /*02a8*/ 	.word	0x00000008
.L_74:


//--------------------- .nv.compat                --------------------------
	.section	.nv.compat,"",@"SHT_CUDA_COMPAT_INFO"
	.align	4
        /*0000*/ 	.byte	0x02, 0x02, 0x01, 0x00, 0x02, 0x05, 0x05, 0x00, 0x02, 0x03, 0x00, 0x00, 0x02, 0x06, 0x01, 0x00


//--------------------- .nv.callgraph             --------------------------
	.section	.nv.callgraph,"",@"SHT_CUDA_CALLGRAPH"
	.align	4
	.sectionentsize	8
	.align		4
        /*0000*/ 	.word	0x00000000
	.align		4
        /*0004*/ 	.word	0xffffffff
	.align		4
        /*0008*/ 	.word	0x00000000
	.align		4
        /*000c*/ 	.word	0xfffffffe
	.align		4
        /*0010*/ 	.word	0x00000000
	.align		4
        /*0014*/ 	.word	0xfffffffd
	.align		4
        /*0018*/ 	.word	0x00000000
	.align		4
        /*001c*/ 	.word	0xfffffffc


//--------------------- .nv.constant4             --------------------------
	.section	.nv.constant4,"a",@progbits
	.align	8
	.align		8
.nv.constant4:
        /*0000*/ 	.dword	_$_str


//--------------------- .text.attn_fwd            --------------------------
	.section	.text.attn_fwd,"ax",@progbits
	.align	128
        .global         attn_fwd
        .type           attn_fwd,@function
        .size           attn_fwd,(.L_x_11 - attn_fwd)
        .other          attn_fwd,@"STO_CUDA_ENTRY STV_DEFAULT"
attn_fwd:
.text.attn_fwd:
[----:B------:R-:W0:Y:S01]  /*0000*/  LDC R1, c[0x0][0x37c] ;  /* 0x0000df00ff017b82 */ /* 0x000e220000000800 */
[----:B------:R-:W1:Y:S07]  /*0010*/  S2R R17, SR_CTAID.X ;  /* 0x0000000000117919 */ /* 0x000e6e0000002500 */
[----:B------:R-:W2:Y:S01]  /*0020*/  S2UR UR12, SR_CTAID.Y ;  /* 0x00000000000c79c3 */ /* 0x000ea20000002600 */
[----:B------:R-:W2:Y:S01]  /*0030*/  LDCU.64 UR4, c[0x0][0x3b0] ;  /* 0x00007600ff0477ac */ /* 0x000ea20008000a00 */
[----:B------:R-:W3:Y:S01]  /*0040*/  S2R R46, SR_TID.X ;  /* 0x00000000002e7919 */ /* 0x000ee20000002100 */
[----:B------:R-:W4:Y:S05]  /*0050*/  LDCU.64 UR10, c[0x0][0x358] ;  /* 0x00006b00ff0a77ac */ /* 0x000f2a0008000a00 */
[----:B------:R-:W5:Y:S08]  /*0060*/  LDC R14, c[0x0][0x3b8] ;  /* 0x0000ee00ff0e7b82 */ /* 0x000f700000000800 */
[----:B------:R-:W0:Y:S01]  /*0070*/  LDC.64 R6, c[0x0][0x380] ;  /* 0x0000e000ff067b82 */ /* 0x000e220000000a00 */
[----:B--2---:R-:W-:-:S04]  /*0080*/  UIMAD UR4, UR12, UR4, URZ ;  /* 0x000000040c0472a4 */ /* 0x004fc8000f8e02ff */
[----:B------:R-:W-:Y:S01]  /*0090*/  USHF.L.U32 UR6, UR4, 0x1, URZ ;  /* 0x0000000104067899 */ /* 0x000fe200080006ff */
[----:B-1----:R-:W-:Y:S01]  /*00a0*/  IMAD.SHL.U32 R17, R17, 0x20, RZ ;  /* 0x0000002011117824 */ /* 0x002fe200078e00ff */
[----:B---3--:R-:W-:-:S04]  /*00b0*/  SHF.R.U32.HI R4, RZ, 0x5, R46 ;  /* 0x00000005ff047819 */ /* 0x008fc8000001162e */
[----:B------:R-:W-:Y:S02]  /*00c0*/  LOP3.LUT R2, R17, 0x1f, R46, 0xf8, !PT ;  /* 0x0000001f11027812 */ /* 0x000fe400078ef82e */
[----:B------:R-:W-:-:S03]  /*00d0*/  SGXT.U32 R4, R4, 0x3 ;  /* 0x000000030404781a */ /* 0x000fc60000000000 */
[----:B------:R-:W-:Y:S01]  /*00e0*/  IMAD R0, R2, UR5, RZ ;  /* 0x0000000502007c24 */ /* 0x000fe2000f8e02ff */
[----:B------:R-:W-:Y:S01]  /*00f0*/  UIMAD.WIDE UR4, UR4, 0x2, URZ ;  /* 0x00000002040478a5 */ /* 0x000fe2000f8e02ff */
[----:B-----5:R-:W-:Y:S02]  /*0100*/  IMAD R5, R4, R14, RZ ;  /* 0x0000000e04057224 */ /* 0x020fe400078e02ff */
[C---:B------:R-:W-:Y:S02]  /*0110*/  IMAD.SHL.U32 R3, R0.reuse, 0x2, RZ ;  /* 0x0000000200037824 */ /* 0x040fe400078e00ff */
[----:B------:R-:W-:-:S03]  /*0120*/  IMAD.HI R0, R0, 0x2, RZ ;  /* 0x0000000200007827 */ /* 0x000fc600078e02ff */
[----:B0-----:R-:W-:Y:S01]  /*0130*/  IADD3 R16, P0, P1, R3, UR6, R6 ;  /* 0x0000000603107c10 */ /* 0x001fe2000f91e006 */
[----:B------:R-:W-:-:S03]  /*0140*/  IMAD R3, R14, 0x8, R5 ;  /* 0x000000080e037824 */ /* 0x000fc600078e0205 */
[----:B------:R-:W-:Y:S01]  /*0150*/  IADD3.X R18, PT, PT, R0, UR5, R7, P0, P1 ;  /* 0x0000000500127c10 */ /* 0x000fe200087e2407 */
[C---:B------:R-:W-:Y:S01]  /*0160*/  IMAD R0, R14.reuse, 0x8, R3 ;  /* 0x000000080e007824 */ /* 0x040fe200078e0203 */
[-C--:B------:R-:W-:Y:S02]  /*0170*/  LEA R4, P0, R5, R16.reuse, 0x1 ;  /* 0x0000001005047211 */ /* 0x080fe400078008ff */
[----:B------:R-:W-:Y:S01]  /*0180*/  LEA R6, P1, R3, R16, 0x1 ;  /* 0x0000001003067211 */ /* 0x000fe200078208ff */
[----:B------:R-:W-:Y:S01]  /*0190*/  IMAD R11, R14, 0x8, R0 ;  /* 0x000000080e0b7824 */ /* 0x000fe200078e0200 */
[----:B------:R-:W-:Y:S02]  /*01a0*/  LEA.HI.X.SX32 R5, R5, R18, 0x1, P0 ;  /* 0x0000001205057211 */ /* 0x000fe400000f0eff */
[C---:B------:R-:W-:Y:S02]  /*01b0*/  LEA R8, P0, R0.reuse, R16, 0x1 ;  /* 0x0000001000087211 */ /* 0x040fe400078008ff */
[-C--:B------:R-:W-:Y:S01]  /*01c0*/  LEA.HI.X.SX32 R7, R3, R18.reuse, 0x1, P1 ;  /* 0x0000001203077211 */ /* 0x080fe200008f0eff */
[----:B----4-:R0:W2:Y:S01]  /*01d0*/  LDG.E.U16 R19, desc[UR10][R4.64] ;  /* 0x0000000a04137981 */ /* 0x0100a2000c1e1500 */
[----:B------:R-:W-:-:S02]  /*01e0*/  LEA.HI.X.SX32 R9, R0, R18, 0x1, P0 ;  /* 0x0000001200097211 */ /* 0x000fc400000f0eff */
[----:B------:R-:W-:Y:S01]  /*01f0*/  LEA R0, R14, R11, 0x3 ;  /* 0x0000000b0e007211 */ /* 0x000fe200078e18ff */
[----:B------:R1:W3:Y:S01]  /*0200*/  LDG.E.U16 R21, desc[UR10][R6.64] ;  /* 0x0000000a06157981 */ /* 0x0002e2000c1e1500 */
[----:B------:R-:W-:-:S03]  /*0210*/  LEA R10, P0, R11, R16, 0x1 ;  /* 0x000000100b0a7211 */ /* 0x000fc600078008ff */
[----:B------:R-:W-:Y:S01]  /*0220*/  IMAD R3, R14, 0x8, R0 ;  /* 0x000000080e037824 */ /* 0x000fe200078e0200 */
[----:B------:R-:W-:Y:S01]  /*0230*/  LEA.HI.X.SX32 R11, R11, R18, 0x1, P0 ;  /* 0x000000120b0b7211 */ /* 0x000fe200000f0eff */
[----:B------:R-:W4:Y:S01]  /*0240*/  LDG.E.U16 R9, desc[UR10][R8.64] ;  /* 0x0000000a08097981 */ /* 0x000f22000c1e1500 */
[----:B------:R-:W-:Y:S01]  /*0250*/  LEA R12, P0, R0, R16, 0x1 ;  /* 0x00000010000c7211 */ /* 0x000fe200078008ff */
[----:B------:R-:W-:-:S03]  /*0260*/  IMAD R15, R14, 0x8, R3 ;  /* 0x000000080e0f7824 */ /* 0x000fc600078e0203 */
[----:B------:R-:W-:Y:S01]  /*0270*/  LEA.HI.X.SX32 R13, R0, R18, 0x1, P0 ;  /* 0x00000012000d7211 */ /* 0x000fe200000f0eff */
[----:B------:R-:W-:Y:S01]  /*0280*/  IMAD R0, R14, 0x8, R15 ;  /* 0x000000080e007824 */ /* 0x000fe200078e020f */
[-C--:B0-----:R-:W-:Y:S01]  /*0290*/  LEA R4, P0, R3, R16.reuse, 0x1 ;  /* 0x0000001003047211 */ /* 0x081fe200078008ff */
[----:B------:R0:W5:Y:S01]  /*02a0*/  LDG.E.U16 R11, desc[UR10][R10.64] ;  /* 0x0000000a0a0b7981 */ /* 0x000162000c1e1500 */
[----:B------:R-:W-:Y:S02]  /*02b0*/  LEA R14, P1, R15, R16, 0x1 ;  /* 0x000000100f0e7211 */ /* 0x000fe400078208ff */
[-C--:B------:R-:W-:Y:S01]  /*02c0*/  LEA.HI.X.SX32 R5, R3, R18.reuse, 0x1, P0 ;  /* 0x0000001203057211 */ /* 0x080fe200000f0eff */
[----:B------:R-:W5:Y:S01]  /*02d0*/  LDG.E.U16 R13, desc[UR10][R12.64] ;  /* 0x0000000a0c0d7981 */ /* 0x000f62000c1e1500 */
[----:B------:R-:W-:-:S04]  /*02e0*/  LEA.HI.X.SX32 R15, R15, R18, 0x1, P1 ;  /* 0x000000120f0f7211 */ /* 0x000fc800008f0eff */
[----:B------:R0:W5:Y:S04]  /*02f0*/  LDG.E.U16 R5, desc[UR10][R4.64] ;  /* 0x0000000a04057981 */ /* 0x000168000c1e1500 */
[----:B------:R-:W5:Y:S01]  /*0300*/  LDG.E.U16 R15, desc[UR10][R14.64] ;  /* 0x0000000a0e0f7981 */ /* 0x000f62000c1e1500 */
[----:B-1----:R-:W-:-:S04]  /*0310*/  LEA R6, P0, R0, R16, 0x1 ;  /* 0x0000001000067211 */ /* 0x002fc800078008ff */
[----:B------:R-:W-:-:S06]  /*0320*/  LEA.HI.X.SX32 R7, R0, R18, 0x1, P0 ;  /* 0x0000001200077211 */ /* 0x000fcc00000f0eff */
[----:B------:R-:W5:Y:S01]  /*0330*/  LDG.E.U16 R7, desc[UR10][R6.64] ;  /* 0x0000000a06077981 */ /* 0x000f62000c1e1500 */
[----:B------:R-:W1:Y:S01]  /*0340*/  S2UR UR8, SR_CgaCtaId ;  /* 0x00000000000879c3 */ /* 0x000e620000008800 */
[C---:B------:R-:W-:Y:S01]  /*0350*/  LOP3.LUT R0, R46.reuse, 0xc0, RZ, 0xc0, !PT ;  /* 0x000000c02e007812 */ /* 0x040fe200078ec0ff */
[----:B------:R-:W-:Y:S01]  /*0360*/  UMOV UR4, 0x400 ;  /* 0x0000040000047882 */ /* 0x000fe20000000000 */
[----:B------:R-:W-:Y:S02]  /*0370*/  IMAD.SHL.U32 R16, R46, 0x2, RZ ;  /* 0x000000022e107824 */ /* 0x000fe400078e00ff */
[----:B------:R-:W-:-:S04]  /*0380*/  SHF.R.U32.HI R3, RZ, 0x2, R0 ;  /* 0x00000002ff037819 */ /* 0x000fc80000011600 */
[----:B------:R-:W-:Y:S01]  /*0390*/  LOP3.LUT R0, R3, 0x1fe, R16, 0x78, !PT ;  /* 0x000001fe03007812 */ /* 0x000fe200078e7810 */
[----:B------:R-:W-:Y:S01]  /*03a0*/  VIADD R3, R17, 0x20 ;  /* 0x0000002011037836 */ /* 0x000fe20000000000 */
[----:B-1----:R-:W-:-:S04]  /*03b0*/  ULEA UR8, UR8, UR4, 0x18 ;  /* 0x0000000408087291 */ /* 0x002fc8000f8ec0ff */
[----:B------:R-:W-:Y:S01]  /*03c0*/  ISETP.GE.AND P0, PT, R3, 0x1, PT ;  /* 0x000000010300780c */ /* 0x000fe20003f06270 */
[----:B------:R-:W-:Y:S01]  /*03d0*/  IMAD.MOV.U32 R60, RZ, RZ, -0x800000 ;  /* 0xff800000ff3c7424 */ /* 0x000fe200078e00ff */
[----:B------:R-:W-:Y:S01]  /*03e0*/  MOV R61, 0xff800000 ;  /* 0xff800000003d7802 */ /* 0x000fe20000000f00 */
[----:B------:R-:W-:Y:S01]  /*03f0*/  IMAD.MOV.U32 R62, RZ, RZ, -0x800000 ;  /* 0xff800000ff3e7424 */ /* 0x000fe200078e00ff */
[----:B------:R-:W-:Y:S01]  /*0400*/  MOV R137, 0x3f800000 ;  /* 0x3f80000000897802 */ /* 0x000fe20000000f00 */
[----:B------:R-:W-:Y:S01]  /*0410*/  IMAD.MOV.U32 R63, RZ, RZ, -0x800000 ;  /* 0xff800000ff3f7424 */ /* 0x000fe200078e00ff */
[----:B------:R-:W-:Y:S01]  /*0420*/  CS2R R28, SRZ ;  /* 0x00000000001c7805 */ /* 0x000fe2000001ff00 */
[----:B------:R-:W-:Y:S01]  /*0430*/  IMAD.MOV.U32 R136, RZ, RZ, 0x3f800000 ;  /* 0x3f800000ff887424 */ /* 0x000fe200078e00ff */
[----:B------:R-:W-:Y:S01]  /*0440*/  CS2R R30, SRZ ;  /* 0x00000000001e7805 */ /* 0x000fe2000001ff00 */
[----:B------:R-:W-:Y:S01]  /*0450*/  IMAD.MOV.U32 R64, RZ, RZ, 0x3f800000 ;  /* 0x3f800000ff407424 */ /* 0x000fe200078e00ff */
[----:B------:R-:W-:Y:S01]  /*0460*/  CS2R R24, SRZ ;  /* 0x0000000000187805 */ /* 0x000fe2000001ff00 */
[----:B------:R-:W-:Y:S01]  /*0470*/  IMAD.MOV.U32 R65, RZ, RZ, 0x3f800000 ;  /* 0x3f800000ff417424 */ /* 0x000fe200078e00ff */
[----:B------:R-:W-:-:S02]  /*0480*/  CS2R R26, SRZ ;  /* 0x00000000001a7805 */ /* 0x000fc4000001ff00 */
[C---:B0-----:R-:W-:Y:S02]  /*0490*/  LOP3.LUT R10, R46.reuse, 0xff, RZ, 0xc0, !PT ;  /* 0x000000ff2e0a7812 */ /* 0x041fe400078ec0ff */
[C---:B------:R-:W-:Y:S02]  /*04a0*/  LOP3.LUT R8, R46.reuse, 0x1c, RZ, 0xc0, !PT ;  /* 0x0000001c2e087812 */ /* 0x040fe400078ec0ff */
[C---:B------:R-:W-:Y:S01]  /*04b0*/  LOP3.LUT R4, R46.reuse, 0x3, RZ, 0xc0, !PT ;  /* 0x000000032e047812 */ /* 0x040fe200078ec0ff */
[----:B--2---:R-:W-:Y:S04]  /*04c0*/  STS.U16 [R0+UR8+0x2000], R19 ;  /* 0x0020001300007988 */ /* 0x004fe80008000408 */
[----:B---3--:R-:W-:Y:S04]  /*04d0*/  STS.U16 [R0+UR8+0x2200], R21 ;  /* 0x0022001500007988 */ /* 0x008fe80008000408 */
[----:B----4-:R-:W-:Y:S04]  /*04e0*/  STS.U16 [R0+UR8+0x2400], R9 ;  /* 0x0024000900007988 */ /* 0x010fe80008000408 */
[----:B-----5:R-:W-:Y:S04]  /*04f0*/  STS.U16 [R0+UR8+0x2600], R11 ;  /* 0x0026000b00007988 */ /* 0x020fe80008000408 */
[----:B------:R-:W-:Y:S04]  /*0500*/  STS.U16 [R0+UR8+0x2800], R13 ;  /* 0x0028000d00007988 */ /* 0x000fe80008000408 */
[----:B------:R-:W-:Y:S04]  /*0510*/  STS.U16 [R0+UR8+0x2a00], R5 ;  /* 0x002a000500007988 */ /* 0x000fe80008000408 */
[----:B------:R-:W-:Y:S04]  /*0520*/  STS.U16 [R0+UR8+0x2c00], R15 ;  /* 0x002c000f00007988 */ /* 0x000fe80008000408 */
[----:B------:R0:W-:Y:S02]  /*0530*/  STS.U16 [R0+UR8+0x2e00], R7 ;  /* 0x002e000700007988 */ /* 0x0001e40008000408 */
[----:B0-----:R-:W-:Y:S01]  /*0540*/  LOP3.LUT R7, R46, 0x3f, RZ, 0xc0, !PT ;  /* 0x0000003f2e077812 */ /* 0x001fe200078ec0ff */
[----:B------:R-:W-:Y:S06]  /*0550*/  @!P0 BRA `(.L_x_0) ;  /* 0x0000001c00dc8947 */ /* 0x000fec0003800000 */
[----:B------:R-:W0:Y:S01]  /*0560*/  LDC.64 R36, c[0x0][0x3c0] ;  /* 0x0000f000ff247b82 */ /* 0x000e220000000a00 */
[----:B------:R-:W-:Y:S01]  /*0570*/  SHF.R.U32.HI R12, RZ, 0x6, R46 ;  /* 0x00000006ff0c7819 */ /* 0x000fe2000001162e */
[----:B------:R-:W1:Y:S01]  /*0580*/  LDCU UR6, c[0x0][0x3c8] ;  /* 0x00007900ff0677ac */ /* 0x000e620008000800 */
[C---:B------:R-:W-:Y:S01]  /*0590*/  LOP3.LUT R6, R46.reuse, 0x7, RZ, 0xc0, !PT ;  /* 0x000000072e067812 */ /* 0x040fe200078ec0ff */
[----:B------:R-:W-:Y:S01]  /*05a0*/  IMAD.SHL.U32 R11, R46, 0x80, RZ ;  /* 0x000000802e0b7824 */ /* 0x000fe200078e00ff */
[----:B------:R-:W-:Y:S01]  /*05b0*/  SGXT.U32 R12, R12, 0x2 ;  /* 0x000000020c0c781a */ /* 0x000fe20000000000 */
[----:B------:R-:W2:Y:S01]  /*05c0*/  LDCU.64 UR14, c[0x0][0x388] ;  /* 0x00007100ff0e77ac */ /* 0x000ea20008000a00 */
[----:B------:R-:W-:Y:S01]  /*05d0*/  LOP3.LUT R5, R46, 0xe0, RZ, 0xc0, !PT ;  /* 0x000000e02e057812 */ /* 0x000fe200078ec0ff */
[----:B------:R-:W-:Y:S01]  /*05e0*/  IMAD.SHL.U32 R14, R6, 0x10, RZ ;  /* 0x00000010060e7824 */ /* 0x000fe200078e00ff */
[----:B------:R-:W3:Y:S01]  /*05f0*/  LDC R48, c[0x0][0x3d8] ;  /* 0x0000f600ff307b82 */ /* 0x000ee20000000800 */
[----:B------:R-:W4:Y:S01]  /*0600*/  LDCU.64 UR4, c[0x0][0x3d0] ;  /* 0x00007a00ff0477ac */ /* 0x000f220008000a00 */
[----:B------:R-:W-:Y:S01]  /*0610*/  SHF.R.U32.HI R9, RZ, 0x1, R5 ;  /* 0x00000001ff097819 */ /* 0x000fe20000011605 */
[----:B------:R-:W-:Y:S01]  /*0620*/  IMAD R15, R5, 0x20, R14 ;  /* 0x00000020050f7824 */ /* 0x000fe200078e020e */
[C---:B------:R-:W-:Y:S01]  /*0630*/  LOP3.LUT R23, R14.reuse, 0x780, R11, 0xf8, !PT ;  /* 0x000007800e177812 */ /* 0x040fe200078ef80b */
[----:B------:R-:W-:Y:S01]  /*0640*/  IMAD.MOV.U32 R140, RZ, RZ, -0x800000 ;  /* 0xff800000ff8c7424 */ /* 0x000fe200078e00ff */
[----:B------:R-:W-:Y:S01]  /*0650*/  LOP3.LUT R19, R14, R9, RZ, 0x3c, !PT ;  /* 0x000000090e137212 */ /* 0x000fe200078e3cff */
[----:B------:R-:W-:Y:S01]  /*0660*/  IMAD.SHL.U32 R9, R46, 0x8, RZ ;  /* 0x000000082e097824 */ /* 0x000fe200078e00ff */
[----:B------:R-:W5:Y:S01]  /*0670*/  LDC.64 R128, c[0x0][0x390] ;  /* 0x0000e400ff807b82 */ /* 0x000f620000000a00 */
[C---:B------:R-:W-:Y:S01]  /*0680*/  ISETP.NE.U32.AND P0, PT, R4.reuse, RZ, PT ;  /* 0x000000ff0400720c */ /* 0x040fe20003f05070 */
[----:B------:R-:W-:Y:S01]  /*0690*/  IMAD.MOV.U32 R141, RZ, RZ, -0x800000 ;  /* 0xff800000ff8d7424 */ /* 0x000fe200078e00ff */
[----:B------:R-:W-:Y:S01]  /*06a0*/  SHF.L.U32 R4, R4, 0x1, RZ ;  /* 0x0000000104047819 */ /* 0x000fe200000006ff */
[----:B-1----:R-:W-:Y:S01]  /*06b0*/  IMAD R13, R7, UR6, RZ ;  /* 0x00000006070d7c24 */ /* 0x002fe2000f8e02ff */
[----:B------:R-:W-:Y:S01]  /*06c0*/  LOP3.LUT R9, R9, 0x30, RZ, 0xc0, !PT ;  /* 0x0000003009097812 */ /* 0x000fe200078ec0ff */
[----:B------:R-:W-:Y:S01]  /*06d0*/  IMAD.MOV.U32 R139, RZ, RZ, -0x800000 ;  /* 0xff800000ff8b7424 */ /* 0x000fe200078e00ff */
[----:B------:R-:W-:Y:S01]  /*06e0*/  LEA.HI R4, R5, R4, RZ, 0x1e ;  /* 0x0000000405047211 */ /* 0x000fe200078ff0ff */
[----:B0-----:R-:W-:Y:S01]  /*06f0*/  IMAD R18, R12, R37, RZ ;  /* 0x000000250c127224 */ /* 0x001fe200078e02ff */
[----:B------:R-:W-:Y:S01]  /*0700*/  LOP3.LUT R5, R46, 0x1f, RZ, 0xc0, !PT ;  /* 0x0000001f2e057812 */ /* 0x000fe200078ec0ff */
[----:B------:R-:W-:Y:S01]  /*0710*/  IMAD R11, R6, 0x40, R9 ;  /* 0x00000040060b7824 */ /* 0x000fe200078e0209 */
[----:B------:R-:W-:Y:S01]  /*0720*/  LOP3.LUT R15, R15, 0x30, R16, 0x78, !PT ;  /* 0x000000300f0f7812 */ /* 0x000fe200078e7810 */
[----:B------:R-:W-:Y:S01]  /*0730*/  IMAD R20, R37, 0x4, R18 ;  /* 0x0000000425147824 */ /* 0x000fe200078e0212 */
[----:B----4-:R-:W-:-:S02]  /*0740*/  UIMAD UR4, UR12, UR4, URZ ;  /* 0x000000040c0472a4 */ /* 0x010fc4000f8e02ff */
[----:B------:R-:W-:Y:S01]  /*0750*/  IMAD R9, R36, UR12, RZ ;  /* 0x0000000c24097c24 */ /* 0x000fe2000f8e02ff */
[----:B------:R-:W-:Y:S01]  /*0760*/  LOP3.LUT R44, R11, 0x10, R16, 0x78, !PT ;  /* 0x000000100b2c7812 */ /* 0x000fe200078e7810 */
[----:B------:R-:W-:Y:S01]  /*0770*/  IMAD R22, R37, 0x4, R20 ;  /* 0x0000000425167824 */ /* 0x000fe200078e0214 */
[----:B------:R-:W-:Y:S01]  /*0780*/  LEA R38, R5, UR8, 0x7 ;  /* 0x0000000805267c11 */ /* 0x000fe2000f8e38ff */
[----:B------:R-:W-:Y:S01]  /*0790*/  IMAD.SHL.U32 R14, R13, 0x2, RZ ;  /* 0x000000020d0e7824 */ /* 0x000fe200078e00ff */
[----:B------:R-:W-:Y:S01]  /*07a0*/  SHF.L.U32 R11, R9, 0x1, RZ ;  /* 0x00000001090b7819 */ /* 0x000fe200000006ff */
[----:B------:R-:W-:Y:S01]  /*07b0*/  IMAD R24, R37, 0x4, R22 ;  /* 0x0000000425187824 */ /* 0x000fe200078e0216 */
[----:B------:R-:W-:Y:S01]  /*07c0*/  LEA R8, R8, UR8, 0x3 ;  /* 0x0000000808087c11 */ /* 0x000fe2000f8e18ff */
[----:B------:R-:W-:Y:S01]  /*07d0*/  IMAD.HI R9, R9, 0x2, RZ ;  /* 0x0000000209097827 */ /* 0x000fe200078e02ff */
[----:B--2---:R-:W-:Y:S01]  /*07e0*/  IADD3 R97, P1, P2, R14, UR14, R11 ;  /* 0x0000000e0e617c10 */ /* 0x004fe2000fa3e00b */
[----:B------:R-:W0:Y:S01]  /*07f0*/  LDCU UR13, c[0x0][0x3a8] ;  /* 0x00007500ff0d77ac */ /* 0x000e220008000800 */
[----:B------:R-:W-:Y:S01]  /*0800*/  LEA R26, R37, R24, 0x2 ;  /* 0x00000018251a7211 */ /* 0x000fe200078e10ff */
[----:B------:R-:W-:Y:S01]  /*0810*/  IMAD R11, R7, UR5, RZ ;  /* 0x00000005070b7c24 */ /* 0x000fe2000f8e02ff */
[-C--:B------:R-:W-:Y:S01]  /*0820*/  LEA R66, P3, R18, R97.reuse, 0x1 ;  /* 0x0000006112427211 */ /* 0x080fe200078608ff */
[----:B------:R-:W-:Y:S01]  /*0830*/  USHF.L.U32 UR5, UR4, 0x1, URZ ;  /* 0x0000000104057899 */ /* 0x000fe200080006ff */
[----:B------:R-:W-:Y:S01]  /*0840*/  IMAD.HI R14, R13, 0x2, RZ ;  /* 0x000000020d0e7827 */ /* 0x000fe200078e02ff */
[----:B------:R-:W-:-:S02]  /*0850*/  LEA R68, P4, R20, R97, 0x1 ;  /* 0x0000006114447211 */ /* 0x000fc400078808ff */
[----:B------:R-:W-:Y:S01]  /*0860*/  LEA R74, P5, R26, R97, 0x1 ;  /* 0x000000611a4a7211 */ /* 0x000fe200078a08ff */
[C---:B------:R-:W-:Y:S01]  /*0870*/  IMAD R28, R37.reuse, 0x4, R26 ;  /* 0x00000004251c7824 */ /* 0x040fe200078e021a */
[----:B------:R-:W-:Y:S01]  /*0880*/  IADD3.X R25, PT, PT, R14, UR15, R9, P1, P2 ;  /* 0x0000000f0e197c10 */ /* 0x000fe20008fe4409 */
[----:B------:R-:W-:Y:S01]  /*0890*/  IMAD R6, R6, 0x80, R15 ;  /* 0x0000008006067824 */ /* 0x000fe200078e020f */
[----:B------:R-:W-:Y:S01]  /*08a0*/  LOP3.LUT R7, R46, 0x10, RZ, 0xc0, !PT ;  /* 0x000000102e077812 */ /* 0x000fe200078ec0ff */
[----:B------:R-:W-:Y:S01]  /*08b0*/  IMAD R30, R37, 0x4, R28 ;  /* 0x00000004251e7824 */ /* 0x000fe200078e021c */
[-C--:B------:R-:W-:Y:S01]  /*08c0*/  LEA.HI.X.SX32 R67, R18, R25.reuse, 0x1, P3 ;  /* 0x0000001912437211 */ /* 0x080fe200018f0eff */
[----:B------:R-:W-:Y:S01]  /*08d0*/  IMAD.SHL.U32 R13, R11, 0x2, RZ ;  /* 0x000000020b0d7824 */ /* 0x000fe200078e00ff */
[----:B------:R-:W-:Y:S01]  /*08e0*/  LEA.HI.X.SX32 R69, R20, R25, 0x1, P4 ;  /* 0x0000001914457211 */ /* 0x000fe200020f0eff */
[----:B---3--:R-:W-:Y:S01]  /*08f0*/  IMAD R15, R12, R48, RZ ;  /* 0x000000300c0f7224 */ /* 0x008fe200078e02ff */
[----:B------:R-:W-:Y:S01]  /*0900*/  LEA R32, R37, R30, 0x2 ;  /* 0x0000001e25207211 */ /* 0x000fe200078e10ff */
[----:B------:R-:W-:Y:S01]  /*0910*/  IMAD.IADD R5, R19, 0x1, R38 ;  /* 0x0000000113057824 */ /* 0x000fe200078e0226 */
[----:B-----5:R-:W-:Y:S01]  /*0920*/  IADD3 R128, P1, P2, R13, UR5, R128 ;  /* 0x000000050d807c10 */ /* 0x020fe2000fa3e080 */
[----:B------:R-:W-:Y:S01]  /*0930*/  IMAD.HI R14, R11, 0x2, RZ ;  /* 0x000000020b0e7827 */ /* 0x000fe200078e02ff */
[----:B------:R-:W-:Y:S01]  /*0940*/  LEA R13, R48, R15, 0x2 ;  /* 0x0000000f300d7211 */ /* 0x000fe200078e10ff */
[----:B------:R-:W-:Y:S01]  /*0950*/  UIMAD.WIDE UR4, UR4, 0x2, URZ ;  /* 0x00000002040478a5 */ /* 0x000fe2000f8e02ff */
[-C--:B------:R-:W-:Y:S01]  /*0960*/  LEA R70, P3, R22, R97.reuse, 0x1 ;  /* 0x0000006116467211 */ /* 0x080fe200078608ff */
[C---:B------:R-:W-:Y:S01]  /*0970*/  IMAD R34, R37.reuse, 0x4, R32 ;  /* 0x0000000425227824 */ /* 0x040fe200078e0220 */
[----:B------:R-:W-:Y:S01]  /*0980*/  LEA R72, P4, R24, R97, 0x1 ;  /* 0x0000006118487211 */ /* 0x000fe200078808ff */
[----:B------:R-:W-:Y:S01]  /*0990*/  IMAD R19, R48, 0x4, R13 ;  /* 0x0000000430137824 */ /* 0x000fe200078e020d */
[-C--:B------:R-:W-:Y:S01]  /*09a0*/  LEA.HI.X.SX32 R71, R22, R25.reuse, 0x1, P3 ;  /* 0x0000001916477211 */ /* 0x080fe200018f0eff */
[C---:B------:R-:W-:Y:S01]  /*09b0*/  IMAD R16, R37.reuse, 0x4, R34 ;  /* 0x0000000425107824 */ /* 0x040fe200078e0222 */
[-C--:B------:R-:W-:Y:S01]  /*09c0*/  LEA.HI.X.SX32 R73, R24, R25.reuse, 0x1, P4 ;  /* 0x0000001918497211 */ /* 0x080fe200020f0eff */
[----:B------:R-:W-:Y:S01]  /*09d0*/  IMAD R11, R48, 0x4, R19 ;  /* 0x00000004300b7824 */ /* 0x000fe200078e0213 */
[----:B------:R-:W-:Y:S01]  /*09e0*/  LEA.HI.X.SX32 R75, R26, R25, 0x1, P5 ;  /* 0x000000191a4b7211 */ /* 0x000fe200028f0eff */
[C---:B------:R-:W-:Y:S01]  /*09f0*/  IMAD R36, R37.reuse, 0x4, R16 ;  /* 0x0000000425247824 */ /* 0x040fe200078e0210 */
[-C--:B------:R-:W-:Y:S01]  /*0a00*/  LEA R76, P3, R28, R97.reuse, 0x1 ;  /* 0x000000611c4c7211 */ /* 0x080fe200078608ff */
[----:B------:R-:W-:Y:S01]  /*0a10*/  IMAD R18, R48, 0x4, R11 ;  /* 0x0000000430127824 */ /* 0x000fe200078e020b */
[-C--:B------:R-:W-:Y:S01]  /*0a20*/  LEA R78, P4, R30, R97.reuse, 0x1 ;  /* 0x000000611e4e7211 */ /* 0x080fe200078808ff */
[----:B------:R-:W-:Y:S01]  /*0a30*/  IMAD R38, R37, 0x4, R36 ;  /* 0x0000000425267824 */ /* 0x000fe200078e0224 */
[-C--:B------:R-:W-:Y:S01]  /*0a40*/  LEA R80, P5, R32, R97.reuse, 0x1 ;  /* 0x0000006120507211 */ /* 0x080fe200078a08ff */
[----:B------:R-:W-:Y:S01]  /*0a50*/  IMAD R7, R7, 0x20, R44 ;  /* 0x0000002007077824 */ /* 0x000fe200078e022c */
[----:B------:R-:W-:Y:S01]  /*0a60*/  LEA R20, R48, R18, 0x2 ;  /* 0x0000001230147211 */ /* 0x000fe200078e10ff */
[----:B------:R-:W-:Y:S01]  /*0a70*/  IMAD.MOV.U32 R138, RZ, RZ, -0x800000 ;  /* 0xff800000ff8a7424 */ /* 0x000fe200078e00ff */
[C---:B------:R-:W-:Y:S01]  /*0a80*/  LEA R40, R37.reuse, R38, 0x2 ;  /* 0x0000002625287211 */ /* 0x040fe200078e10ff */
[----:B------:R-:W-:Y:S01]  /*0a90*/  IMAD.MOV.U32 R137, RZ, RZ, 0x3f800000 ;  /* 0x3f800000ff897424 */ /* 0x000fe200078e00ff */
[----:B------:R-:W-:Y:S01]  /*0aa0*/  LEA R88, P6, R38, R97, 0x1 ;  /* 0x0000006126587211 */ /* 0x000fe200078c08ff */
[----:B------:R-:W-:Y:S01]  /*0ab0*/  IMAD R21, R48, 0x4, R20 ;  /* 0x0000000430157824 */ /* 0x000fe200078e0214 */
[-C--:B------:R-:W-:Y:S01]  /*0ac0*/  LEA.HI.X.SX32 R77, R28, R25.reuse, 0x1, P3 ;  /* 0x000000191c4d7211 */ /* 0x080fe200018f0eff */
[C---:B------:R-:W-:Y:S01]  /*0ad0*/  IMAD R42, R37.reuse, 0x4, R40 ;  /* 0x00000004252a7824 */ /* 0x040fe200078e0228 */
[-C--:B------:R-:W-:Y:S01]  /*0ae0*/  LEA.HI.X.SX32 R79, R30, R25.reuse, 0x1, P4 ;  /* 0x000000191e4f7211 */ /* 0x080fe200020f0eff */
[----:B------:R-:W-:Y:S01]  /*0af0*/  IMAD.MOV.U32 R64, RZ, RZ, 0x3f800000 ;  /* 0x3f800000ff407424 */ /* 0x000fe200078e00ff */
[----:B------:R-:W-:Y:S01]  /*0b00*/  LEA.HI.X.SX32 R81, R32, R25, 0x1, P5 ;  /* 0x0000001920517211 */ /* 0x000fe200028f0eff */
[C---:B------:R-:W-:Y:S01]  /*0b10*/  IMAD R12, R37.reuse, 0x4, R42 ;  /* 0x00000004250c7824 */ /* 0x040fe200078e022a */
[-C--:B------:R-:W-:Y:S01]  /*0b20*/  LEA R82, P3, R34, R97.reuse, 0x1 ;  /* 0x0000006122527211 */ /* 0x080fe200078608ff */
[----:B------:R-:W-:Y:S01]  /*0b30*/  IMAD.MOV.U32 R65, RZ, RZ, 0x3f800000 ;  /* 0x3f800000ff417424 */ /* 0x000fe200078e00ff */
[-C--:B------:R-:W-:Y:S01]  /*0b40*/  LEA R84, P4, R16, R97.reuse, 0x1 ;  /* 0x0000006110547211 */ /* 0x080fe200078808ff */
[----:B------:R-:W-:Y:S01]  /*0b50*/  IMAD R9, R37, 0x4, R12 ;  /* 0x0000000425097824 */ /* 0x000fe200078e020c */
[----:B------:R-:W-:-:S02]  /*0b60*/  LEA R86, P5, R36, R97, 0x1 ;  /* 0x0000006124567211 */ /* 0x000fc400078a08ff */
[----:B------:R-:W-:Y:S02]  /*0b70*/  CS2R R28, SRZ ;  /* 0x00000000001c7805 */ /* 0x000fe4000001ff00 */
[----:B------:R-:W-:Y:S02]  /*0b80*/  LEA.HI.X.SX32 R89, R38, R25, 0x1, P6 ;  /* 0x0000001926597211 */ /* 0x000fe400030f0eff */
[----:B------:R-:W-:Y:S02]  /*0b90*/  CS2R R30, SRZ ;  /* 0x00000000001e7805 */ /* 0x000fe4000001ff00 */
[----:B------:R-:W-:Y:S02]  /*0ba0*/  LEA R96, P6, R9, R97, 0x1 ;  /* 0x0000006109607211 */ /* 0x000fe400078c08ff */
[----:B------:R-:W-:Y:S02]  /*0bb0*/  CS2R R26, SRZ ;  /* 0x00000000001a7805 */ /* 0x000fe4000001ff00 */
[-C--:B------:R-:W-:Y:S01]  /*0bc0*/  LEA.HI.X.SX32 R83, R34, R25.reuse, 0x1, P3 ;  /* 0x0000001922537211 */ /* 0x080fe200018f0eff */
[----:B------:R-:W-:Y:S01]  /*0bd0*/  UMOV UR4, URZ ;  /* 0x000000ff00047c82 */ /* 0x000fe20008000000 */
[----:B------:R-:W-:-:S02]  /*0be0*/  LEA.HI.X.SX32 R85, R16, R25, 0x1, P4 ;  /* 0x0000001910557211 */ /* 0x000fc400020f0eff */
[----:B------:R-:W-:Y:S02]  /*0bf0*/  LEA.HI.X.SX32 R87, R36, R25, 0x1, P5 ;  /* 0x0000001924577211 */ /* 0x000fe400028f0eff */
[-C--:B------:R-:W-:Y:S02]  /*0c00*/  LEA R90, P3, R40, R97.reuse, 0x1 ;  /* 0x00000061285a7211 */ /* 0x080fe400078608ff */
[-C--:B------:R-:W-:Y:S02]  /*0c10*/  LEA R92, P4, R42, R97.reuse, 0x1 ;  /* 0x000000612a5c7211 */ /* 0x080fe400078808ff */
[----:B------:R-:W-:Y:S02]  /*0c20*/  LEA R94, P5, R12, R97, 0x1 ;  /* 0x000000610c5e7211 */ /* 0x000fe400078a08ff */
[----:B------:R-:W-:Y:S01]  /*0c30*/  LEA.HI.X.SX32 R97, R9, R25, 0x1, P6 ;  /* 0x0000001909617211 */ /* 0x000fe200030f0eff */
[----:B------:R-:W-:Y:S01]  /*0c40*/  IMAD R9, R48, 0x4, R21 ;  /* 0x0000000430097824 */ /* 0x000fe200078e0215 */
[----:B------:R-:W-:-:S02]  /*0c50*/  IADD3.X R16, PT, PT, R14, UR5, R129, P1, P2 ;  /* 0x000000050e107c10 */ /* 0x000fc40008fe4481 */
[----:B------:R-:W-:Y:S01]  /*0c60*/  LEA.HI.X.SX32 R95, R12, R25, 0x1, P5 ;  /* 0x000000190c5f7211 */ /* 0x000fe200028f0eff */
[C---:B------:R-:W-:Y:S01]  /*0c70*/  IMAD R12, R48.reuse, 0x4, R9 ;  /* 0x00000004300c7824 */ /* 0x040fe200078e0209 */
[-C--:B------:R-:W-:Y:S02]  /*0c80*/  LEA R100, P2, R13, R128.reuse, 0x1 ;  /* 0x000000800d647211 */ /* 0x080fe400078408ff */
[----:B------:R-:W-:Y:S02]  /*0c90*/  LEA R98, P1, R15, R128, 0x1 ;  /* 0x000000800f627211 */ /* 0x000fe400078208ff */
[-C--:B------:R-:W-:Y:S01]  /*0ca0*/  LEA.HI.X.SX32 R101, R13, R16.reuse, 0x1, P2 ;  /* 0x000000100d657211 */ /* 0x080fe200010f0eff */
[----:B------:R-:W-:Y:S01]  /*0cb0*/  IMAD R13, R48, 0x4, R12 ;  /* 0x00000004300d7824 */ /* 0x000fe200078e020c */
[----:B------:R-:W-:Y:S02]  /*0cc0*/  LEA.HI.X.SX32 R99, R15, R16, 0x1, P1 ;  /* 0x000000100f637211 */ /* 0x000fe400008f0eff */
[----:B------:R-:W-:-:S02]  /*0cd0*/  LEA R104, P1, R11, R128, 0x1 ;  /* 0x000000800b687211 */ /* 0x000fc400078208ff */
[----:B------:R-:W-:Y:S02]  /*0ce0*/  LEA R14, R48, R13, 0x2 ;  /* 0x0000000d300e7211 */ /* 0x000fe400078e10ff */
[----:B------:R-:W-:Y:S02]  /*0cf0*/  LEA.HI.X.SX32 R91, R40, R25, 0x1, P3 ;  /* 0x00000019285b7211 */ /* 0x000fe400018f0eff */
[-C--:B------:R-:W-:Y:S02]  /*0d00*/  LEA R102, P3, R19, R128.reuse, 0x1 ;  /* 0x0000008013667211 */ /* 0x080fe400078608ff */
[----:B------:R-:W-:Y:S02]  /*0d10*/  LEA R106, P2, R18, R128, 0x1 ;  /* 0x00000080126a7211 */ /* 0x000fe400078408ff */
[-C--:B------:R-:W-:Y:S01]  /*0d20*/  LEA.HI.X.SX32 R105, R11, R16.reuse, 0x1, P1 ;  /* 0x000000100b697211 */ /* 0x080fe200008f0eff */
[----:B------:R-:W-:Y:S01]  /*0d30*/  IMAD R11, R48, 0x4, R14 ;  /* 0x00000004300b7824 */ /* 0x000fe200078e020e */
[----:B------:R-:W-:-:S02]  /*0d40*/  LEA.HI.X.SX32 R103, R19, R16, 0x1, P3 ;  /* 0x0000001013677211 */ /* 0x000fc400018f0eff */
[----:B------:R-:W-:Y:S01]  /*0d50*/  LEA R108, P3, R20, R128, 0x1 ;  /* 0x00000080146c7211 */ /* 0x000fe200078608ff */
[----:B------:R-:W-:Y:S01]  /*0d60*/  IMAD R15, R48, 0x4, R11 ;  /* 0x00000004300f7824 */ /* 0x000fe200078e020b */
[----:B------:R-:W-:Y:S02]  /*0d70*/  LEA.HI.X.SX32 R107, R18, R16, 0x1, P2 ;  /* 0x00000010126b7211 */ /* 0x000fe400010f0eff */
[C---:B------:R-:W-:Y:S02]  /*0d80*/  LEA R112, P2, R9.reuse, R128, 0x1 ;  /* 0x0000008009707211 */ /* 0x040fe400078408ff */
[----:B------:R-:W-:Y:S02]  /*0d90*/  LEA.HI.X.SX32 R109, R20, R16, 0x1, P3 ;  /* 0x00000010146d7211 */ /* 0x000fe400018f0eff */
[----:B------:R-:W-:Y:S02]  /*0da0*/  LEA R114, P3, R12, R128, 0x1 ;  /* 0x000000800c727211 */ /* 0x000fe400078608ff */
[----:B------:R-:W-:Y:S01]  /*0db0*/  LEA.HI.X.SX32 R113, R9, R16, 0x1, P2 ;  /* 0x0000001009717211 */ /* 0x000fe200010f0eff */
[----:B------:R-:W-:Y:S01]  /*0dc0*/  IMAD R9, R48, 0x4, R15 ;  /* 0x0000000430097824 */ /* 0x000fe200078e020f */
[----:B------:R-:W-:-:S02]  /*0dd0*/  LEA R110, P1, R21, R128, 0x1 ;  /* 0x00000080156e7211 */ /* 0x000fc400078208ff */
[----:B------:R-:W-:Y:S01]  /*0de0*/  LEA.HI.X.SX32 R115, R12, R16, 0x1, P3 ;  /* 0x000000100c737211 */ /* 0x000fe200018f0eff */
[----:B------:R-:W-:Y:S01]  /*0df0*/  IMAD R12, R48, 0x4, R9 ;  /* 0x00000004300c7824 */ /* 0x000fe200078e0209 */
[----:B------:R-:W-:Y:S02]  /*0e00*/  LEA R120, P3, R11, R128, 0x1 ;  /* 0x000000800b787211 */ /* 0x000fe400078608ff */
[----:B------:R-:W-:Y:S02]  /*0e10*/  LEA.HI.X.SX32 R111, R21, R16, 0x1, P1 ;  /* 0x00000010156f7211 */ /* 0x000fe400008f0eff */
[-C--:B------:R-:W-:Y:S02]  /*0e20*/  LEA R116, P1, R13, R128.reuse, 0x1 ;  /* 0x000000800d747211 */ /* 0x080fe400078208ff */
[----:B------:R-:W-:Y:S02]  /*0e30*/  LEA R118, P2, R14, R128, 0x1 ;  /* 0x000000800e767211 */ /* 0x000fe400078408ff */
[----:B------:R-:W-:-:S02]  /*0e40*/  LEA.HI.X.SX32 R121, R11, R16, 0x1, P3 ;  /* 0x000000100b797211 */ /* 0x000fc400018f0eff */
[----:B------:R-:W-:Y:S02]  /*0e50*/  SHF.R.U32.HI R18, RZ, 0x2, R46 ;  /* 0x00000002ff127819 */ /* 0x000fe4000001162e */
[----:B------:R-:W-:Y:S02]  /*0e60*/  LEA R11, R48, R12, 0x2 ;  /* 0x0000000c300b7211 */ /* 0x000fe400078e10ff */
[-C--:B------:R-:W-:Y:S02]  /*0e70*/  LEA.HI.X.SX32 R117, R13, R16.reuse, 0x1, P1 ;  /* 0x000000100d757211 */ /* 0x080fe400008f0eff */
[----:B------:R-:W-:Y:S02]  /*0e80*/  LEA.HI.X.SX32 R119, R14, R16, 0x1, P2 ;  /* 0x000000100e777211 */ /* 0x000fe400010f0eff */
[----:B------:R-:W-:Y:S02]  /*0e90*/  LEA.HI.X.SX32 R93, R42, R25, 0x1, P4 ;  /* 0x000000192a5d7211 */ /* 0x000fe400020f0eff */
[----:B------:R-:W-:-:S02]  /*0ea0*/  CS2R R24, SRZ ;  /* 0x0000000000187805 */ /* 0x000fc4000001ff00 */
[-C--:B------:R-:W-:Y:S02]  /*0eb0*/  LEA R122, P1, R15, R128.reuse, 0x1 ;  /* 0x000000800f7a7211 */ /* 0x080fe400078208ff */
[-C--:B------:R-:W-:Y:S02]  /*0ec0*/  LEA R124, P2, R9, R128.reuse, 0x1 ;  /* 0x00000080097c7211 */ /* 0x080fe400078408ff */
[-C--:B------:R-:W-:Y:S02]  /*0ed0*/  LEA R126, P3, R12, R128.reuse, 0x1 ;  /* 0x000000800c7e7211 */ /* 0x080fe400078608ff */
[----:B------:R-:W-:Y:S02]  /*0ee0*/  SGXT.U32 R18, R18, 0x3 ;  /* 0x000000031212781a */ /* 0x000fe40000000000 */
[----:B------:R-:W-:Y:S02]  /*0ef0*/  LEA R128, P4, R11, R128, 0x1 ;  /* 0x000000800b807211 */ /* 0x000fe400078808ff */
[----:B------:R-:W-:-:S02]  /*0f00*/  LOP3.LUT R19, R18, 0x8, RZ, 0xfc, !PT ;  /* 0x0000000812137812 */ /* 0x000fc400078efcff */
[-C--:B------:R-:W-:Y:S02]  /*0f10*/  LEA.HI.X.SX32 R123, R15, R16.reuse, 0x1, P1 ;  /* 0x000000100f7b7211 */ /* 0x080fe400008f0eff */
[-C--:B------:R-:W-:Y:S02]  /*0f20*/  LEA.HI.X.SX32 R125, R9, R16.reuse, 0x1, P2 ;  /* 0x00000010097d7211 */ /* 0x080fe400010f0eff */
[-C--:B------:R-:W-:Y:S02]  /*0f30*/  LEA.HI.X.SX32 R127, R12, R16.reuse, 0x1, P3 ;  /* 0x000000100c7f7211 */ /* 0x080fe400018f0eff */
[----:B------:R-:W-:Y:S02]  /*0f40*/  CS2R R12, SRZ ;  /* 0x00000000000c7805 */ /* 0x000fe4000001ff00 */
[----:B------:R-:W-:Y:S02]  /*0f50*/  LEA.HI.X.SX32 R129, R11, R16, 0x1, P4 ;  /* 0x000000100b817211 */ /* 0x000fe400020f0eff */
[----:B------:R-:W-:-:S02]  /*0f60*/  LOP3.LUT R20, R18, 0x10, RZ, 0xfc, !PT ;  /* 0x0000001012147812 */ /* 0x000fc400078efcff */
[----:B------:R-:W-:Y:S02]  /*0f70*/  SHF.R.U32.HI R22, RZ, 0x3, R10 ;  /* 0x00000003ff167819 */ /* 0x000fe4000001160a */
[C---:B------:R-:W-:Y:S02]  /*0f80*/  LOP3.LUT R14, R18.reuse, R17, RZ, 0xfc, !PT ;  /* 0x00000011120e7212 */ /* 0x040fe400078efcff */
[C-C-:B------:R-:W-:Y:S02]  /*0f90*/  LOP3.LUT R15, R17.reuse, 0x8, R18.reuse, 0xfe, !PT ;  /* 0x00000008110f7812 */ /* 0x140fe400078efe12 */
[C-C-:B------:R-:W-:Y:S02]  /*0fa0*/  LOP3.LUT R16, R17.reuse, 0x10, R18.reuse, 0xfe, !PT ;  /* 0x0000001011107812 */ /* 0x140fe400078efe12 */
[----:B------:R-:W-:Y:S02]  /*0fb0*/  LOP3.LUT R21, R18, 0x18, RZ, 0xfc, !PT ;  /* 0x0000001812157812 */ /* 0x000fe400078efcff */
[----:B------:R-:W-:-:S02]  /*0fc0*/  LOP3.LUT R17, R17, 0x18, R18, 0xfe, !PT ;  /* 0x0000001811117812 */ /* 0x000fc400078efe12 */
[----:B------:R-:W-:Y:S02]  /*0fd0*/  LEA R18, R19, UR8, 0x5 ;  /* 0x0000000813127c11 */ /* 0x000fe4000f8e28ff */
[----:B------:R-:W-:Y:S02]  /*0fe0*/  LEA R19, R20, UR8, 0x5 ;  /* 0x0000000814137c11 */ /* 0x000fe4000f8e28ff */
[----:B------:R-:W-:Y:S02]  /*0ff0*/  LOP3.LUT R33, R22, 0x1c, RZ, 0xc0, !PT ;  /* 0x0000001c16217812 */ /* 0x000fe400078ec0ff */
[----:B------:R-:W-:Y:S02]  /*1000*/  LEA R20, R21, UR8, 0x5 ;  /* 0x0000000815147c11 */ /* 0x000fe4000f8e28ff */
[----:B------:R-:W-:Y:S01]  /*1010*/  LOP3.LUT R9, R23, 0x10, R46, 0x78, !PT ;  /* 0x0000001017097812 */ /* 0x000fe200078e782e */
[----:B------:R-:W-:Y:S01]  /*1020*/  IMAD.IADD R21, R8, 0x1, R33 ;  /* 0x0000000108157824 */ /* 0x000fe200078e0221 */
[----:B------:R-:W-:Y:S01]  /*1030*/  LOP3.LUT P1, RZ, R46, 0x7, RZ, 0xc0, !PT ;  /* 0x000000072eff7812 */ /* 0x000fe2000782c0ff */
[C---:B------:R-:W-:Y:S01]  /*1040*/  IMAD.IADD R23, R33.reuse, 0x1, R19 ;  /* 0x0000000121177824 */ /* 0x040fe200078e0213 */
[----:B------:R-:W-:Y:S01]  /*1050*/  LEA R10, R10, UR8, 0x2 ;  /* 0x000000080a0a7c11 */ /* 0x000fe2000f8e10ff */
[----:B------:R-:W-:Y:S01]  /*1060*/  IMAD.IADD R130, R33, 0x1, R20 ;  /* 0x0000000121827824 */ /* 0x000fe200078e0214 */
[----:B------:R-:W-:-:S02]  /*1070*/  LOP3.LUT R11, R0, 0x40, RZ, 0x3c, !PT ;  /* 0x00000040000b7812 */ /* 0x000fc400078e3cff */
[----:B------:R-:W-:Y:S02]  /*1080*/  MOV R136, 0x3f800000 ;  /* 0x3f80000000887802 */ /* 0x000fe40000000f00 */
[----:B------:R-:W-:Y:S02]  /*1090*/  IADD3 R22, PT, PT, R33, R18, RZ ;  /* 0x0000001221167210 */ /* 0x000fe40007ffe0ff */
[C---:B------:R-:W-:Y:S02]  /*10a0*/  LOP3.LUT R131, R9.reuse, 0x20, RZ, 0x3c, !PT ;  /* 0x0000002009837812 */ /* 0x040fe400078e3cff */
[C---:B------:R-:W-:Y:S02]  /*10b0*/  LOP3.LUT R132, R9.reuse, 0x40, RZ, 0x3c, !PT ;  /* 0x0000004009847812 */ /* 0x040fe400078e3cff */
[----:B------:R-:W-:Y:S02]  /*10c0*/  LOP3.LUT R133, R9, 0x60, RZ, 0x3c, !PT ;  /* 0x0000006009857812 */ /* 0x000fe400078e3cff */
[----:B------:R-:W-:-:S02]  /*10d0*/  LOP3.LUT R134, R7, 0x20, RZ, 0x3c, !PT ;  /* 0x0000002007867812 */ /* 0x000fc400078e3cff */
[----:B0-----:R-:W-:-:S07]  /*10e0*/  LOP3.LUT R135, R6, 0x40, RZ, 0x3c, !PT ;  /* 0x0000004006877812 */ /* 0x001fce00078e3cff */
.L_x_9:
[----:B------:R-:W-:-:S04]  /*10f0*/  IMAD.WIDE R32, R12, 0x2, R66 ;  /* 0x000000020c207825 */ /* 0x000fc800078e0242 */
[C---:B------:R-:W-:Y:S01]  /*1100*/  IMAD.WIDE R34, R12.reuse, 0x2, R68 ;  /* 0x000000020c227825 */ /* 0x040fe200078e0244 */
[----:B------:R0:W2:Y:S03]  /*1110*/  LDG.E.U16 R53, desc[UR10][R32.64] ;  /* 0x0000000a20357981 */ /* 0x0000a6000c1e1500 */
[C---:B------:R-:W-:Y:S01]  /*1120*/  IMAD.WIDE R40, R12.reuse, 0x2, R74 ;  /* 0x000000020c287825 */ /* 0x040fe200078e024a */
[----:B------:R1:W3:Y:S03]  /*1130*/  LDG.E.U16 R52, desc[UR10][R34.64] ;  /* 0x0000000a22347981 */ /* 0x0002e6000c1e1500 */
[C---:B------:R-:W-:Y:S01]  /*1140*/  IMAD.WIDE R42, R12.reuse, 0x2, R76 ;  /* 0x000000020c2a7825 */ /* 0x040fe200078e024c */
[----:B------:R4:W5:Y:S03]  /*1150*/  LDG.E.U16 R57, desc[UR10][R40.64] ;  /* 0x0000000a28397981 */ /* 0x000966000c1e1500 */
[C---:B------:R-:W-:Y:S01]  /*1160*/  IMAD.WIDE R36, R12.reuse, 0x2, R70 ;  /* 0x000000020c247825 */ /* 0x040fe200078e0246 */
[----:B------:R1:W3:Y:S03]  /*1170*/  LDG.E.U16 R142, desc[UR10][R42.64] ;  /* 0x0000000a2a8e7981 */ /* 0x0002e6000c1e1500 */
[C---:B------:R-:W-:Y:S01]  /*1180*/  IMAD.WIDE R38, R12.reuse, 0x2, R72 ;  /* 0x000000020c267825 */ /* 0x040fe200078e0248 */
[----:B------:R1:W3:Y:S03]  /*1190*/  LDG.E.U16 R55, desc[UR10][R36.64] ;  /* 0x0000000a24377981 */ /* 0x0002e6000c1e1500 */
[C---:B0-----:R-:W-:Y:S01]  /*11a0*/  IMAD.WIDE R32, R12.reuse, 0x2, R78 ;  /* 0x000000020c207825 */ /* 0x041fe200078e024e */
[----:B------:R0:W3:Y:S03]  /*11b0*/  LDG.E.U16 R54, desc[UR10][R38.64] ;  /* 0x0000000a26367981 */ /* 0x0000e6000c1e1500 */
[----:B------:R-:W-:-:S02]  /*11c0*/  IMAD.WIDE R44, R12, 0x2, R82 ;  /* 0x000000020c2c7825 */ /* 0x000fc400078e0252 */
[----:B------:R-:W3:Y:S02]  /*11d0*/  LDG.E.U16 R33, desc[UR10][R32.64] ;  /* 0x0000000a20217981 */ /* 0x000ee4000c1e1500 */
[C---:B------:R-:W-:Y:S02]  /*11e0*/  IMAD.WIDE R46, R12.reuse, 0x2, R86 ;  /* 0x000000020c2e7825 */ /* 0x040fe400078e0256 */
[----:B------:R-:W3:Y:S02]  /*11f0*/  LDG.E.U16 R45, desc[UR10][R44.64] ;  /* 0x0000000a2c2d7981 */ /* 0x000ee4000c1e1500 */
[C---:B------:R-:W-:Y:S02]  /*1200*/  IMAD.WIDE R48, R12.reuse, 0x2, R90 ;  /* 0x000000020c307825 */ /* 0x040fe400078e025a */
[----:B------:R-:W3:Y:S02]  /*1210*/  LDG.E.U16 R47, desc[UR10][R46.64] ;  /* 0x0000000a2e2f7981 */ /* 0x000ee4000c1e1500 */
[----:B------:R-:W-:-:S02]  /*1220*/  IMAD.WIDE R50, R12, 0x2, R94 ;  /* 0x000000020c327825 */ /* 0x000fc400078e025e */
[----:B------:R-:W3:Y:S02]  /*1230*/  LDG.E.U16 R49, desc[UR10][R48.64] ;  /* 0x0000000a30317981 */ /* 0x000ee4000c1e1500 */
[C---:B-1----:R-:W-:Y:S02]  /*1240*/  IMAD.WIDE R34, R12.reuse, 0x2, R80 ;  /* 0x000000020c227825 */ /* 0x042fe400078e0250 */
[----:B------:R-:W3:Y:S02]  /*1250*/  LDG.E.U16 R51, desc[UR10][R50.64] ;  /* 0x0000000a32337981 */ /* 0x000ee4000c1e1500 */
[C---:B----4-:R-:W-:Y:S02]  /*1260*/  IMAD.WIDE R40, R12.reuse, 0x2, R92 ;  /* 0x000000020c287825 */ /* 0x050fe400078e025c */
[----:B------:R-:W4:Y:S02]  /*1270*/  LDG.E.U16 R34, desc[UR10][R34.64] ;  /* 0x0000000a22227981 */ /* 0x000f24000c1e1500 */
[----:B------:R-:W-:-:S02]  /*1280*/  IMAD.WIDE R42, R12, 0x2, R96 ;  /* 0x000000020c2a7825 */ /* 0x000fc400078e0260 */
[----:B------:R-:W4:Y:S02]  /*1290*/  LDG.E.U16 R40, desc[UR10][R40.64] ;  /* 0x0000000a28287981 */ /* 0x000f24000c1e1500 */
[C---:B------:R-:W-:Y:S02]  /*12a0*/  IMAD.WIDE R36, R12.reuse, 0x2, R84 ;  /* 0x000000020c247825 */ /* 0x040fe400078e0254 */
[----:B------:R-:W4:Y:S02]  /*12b0*/  LDG.E.U16 R42, desc[UR10][R42.64] ;  /* 0x0000000a2a2a7981 */ /* 0x000f24000c1e1500 */
[----:B0-----:R-:W-:Y:S02]  /*12c0*/  IMAD.WIDE R38, R12, 0x2, R88 ;  /* 0x000000020c267825 */ /* 0x001fe400078e0258 */
[----:B------:R-:W4:Y:S04]  /*12d0*/  LDG.E.U16 R32, desc[UR10][R36.64] ;  /* 0x0000000a24207981 */ /* 0x000f28000c1e1500 */
[----:B------:R-:W4:Y:S01]  /*12e0*/  LDG.E.U16 R144, desc[UR10][R38.64] ;  /* 0x0000000a26907981 */ /* 0x000f22000c1e1500 */
[----:B------:R-:W-:Y:S06]  /*12f0*/  BAR.SYNC.DEFER_BLOCKING 0x0 ;  /* 0x0000000000007b1d */ /* 0x000fec0000010000 */
[----:B------:R-:W-:Y:S01]  /*1300*/  BSSY.RECONVERGENT B0, `(.L_x_1) ;  /* 0x0000055000007945 */ /* 0x000fe20003800200 */
[----:B--2---:R-:W-:Y:S04]  /*1310*/  STS.U16 [R0+UR8], R53 ;  /* 0x0000003500007988 */ /* 0x004fe80008000408 */
[----:B-----5:R-:W-:Y:S04]  /*1320*/  STS.U16 [R0+UR8+0x800], R57 ;  /* 0x0008003900007988 */ /* 0x020fe80008000408 */
[----:B---3--:R-:W-:Y:S04]  /*1330*/  STS.U16 [R0+UR8+0x400], R55 ;  /* 0x0004003700007988 */ /* 0x008fe80008000408 */
[----:B------:R-:W-:Y:S04]  /*1340*/  STS.U16 [R0+UR8+0xc00], R33 ;  /* 0x000c002100007988 */ /* 0x000fe80008000408 */
[----:B------:R-:W-:Y:S04]  /*1350*/  STS.U16 [R0+UR8+0x1000], R45 ;  /* 0x0010002d00007988 */ /* 0x000fe80008000408 */
[----:B------:R-:W-:Y:S04]  /*1360*/  STS.U16 [R0+UR8+0x1400], R47 ;  /* 0x0014002f00007988 */ /* 0x000fe80008000408 */
[----:B------:R-:W-:Y:S04]  /*1370*/  STS.U16 [R0+UR8+0x1800], R49 ;  /* 0x0018003100007988 */ /* 0x000fe80008000408 */
[----:B------:R-:W-:Y:S04]  /*1380*/  STS.U16 [R0+UR8+0x1c00], R51 ;  /* 0x001c003300007988 */ /* 0x000fe80008000408 */
[----:B------:R-:W-:Y:S04]  /*1390*/  STS.U16 [R11+UR8+0x200], R52 ;  /* 0x000200340b007988 */ /* 0x000fe80008000408 */
[----:B------:R-:W-:Y:S04]  /*13a0*/  STS.U16 [R11+UR8+0x600], R54 ;  /* 0x000600360b007988 */ /* 0x000fe80008000408 */
[----:B------:R-:W-:Y:S04]  /*13b0*/  STS.U16 [R11+UR8+0xa00], R142 ;  /* 0x000a008e0b007988 */ /* 0x000fe80008000408 */
[----:B----4-:R-:W-:Y:S04]  /*13c0*/  STS.U16 [R11+UR8+0xe00], R34 ;  /* 0x000e00220b007988 */ /* 0x010fe80008000408 */
[----:B------:R-:W-:Y:S04]  /*13d0*/  STS.U16 [R11+UR8+0x1200], R32 ;  /* 0x001200200b007988 */ /* 0x000fe80008000408 */
[----:B------:R-:W-:Y:S04]  /*13e0*/  STS.U16 [R11+UR8+0x1600], R144 ;  /* 0x001600900b007988 */ /* 0x000fe80008000408 */
[----:B------:R-:W-:Y:S04]  /*13f0*/  STS.U16 [R11+UR8+0x1a00], R40 ;  /* 0x001a00280b007988 */ /* 0x000fe80008000408 */
[----:B------:R-:W-:Y:S01]  /*1400*/  STS.U16 [R11+UR8+0x1e00], R42 ;  /* 0x001e002a0b007988 */ /* 0x000fe20008000408 */
[----:B------:R-:W-:Y:S06]  /*1410*/  BAR.SYNC.DEFER_BLOCKING 0x0 ;  /* 0x0000000000007b1d */ /* 0x000fec0000010000 */
[----:B------:R-:W-:Y:S04]  /*1420*/  LDSM.16.MT88.4 R60, [R7+UR8+0x2000] ;  /* 0x00200008073c783b */ /* 0x000fe80008004200 */
[----:B------:R-:W0:Y:S04]  /*1430*/  LDSM.16.M88.4 R44, [R6+UR8] ;  /* 0x00000008062c783b */ /* 0x000e280008000200 */
[----:B------:R-:W1:Y:S04]  /*1440*/  LDSM.16.MT88.4 R56, [R134+UR8+0x2000] ;  /* 0x002000088638783b */ /* 0x000e680008004200 */
[----:B------:R-:W2:Y:S04]  /*1450*/  LDSM.16.MT88.4 R52, [R7+UR8+0x2400] ;  /* 0x002400080734783b */ /* 0x000ea80008004200 */
[----:B------:R-:W3:Y:S04]  /*1460*/  LDSM.16.MT88.4 R48, [R134+UR8+0x2400] ;  /* 0x002400088630783b */ /* 0x000ee80008004200 */
[----:B------:R-:W-:Y:S04]  /*1470*/  LDSM.16.MT88.4 R36, [R7+UR8+0x2800] ;  /* 0x002800080724783b */ /* 0x000fe80008004200 */
[----:B------:R-:W4:Y:S04]  /*1480*/  LDSM.16.M88.4 R32, [R135+UR8] ;  /* 0x000000088720783b */ /* 0x000f280008000200 */
[----:B------:R-:W5:Y:S01]  /*1490*/  LDSM.16.MT88.4 R40, [R134+UR8+0x2800] ;  /* 0x002800088628783b */ /* 0x000f620008004200 */
[-C--:B0-----:R-:W-:Y:S08]  /*14a0*/  HMMA.16816.F32.BF16 R60, R60, R44.reuse, RZ ;  /* 0x0000002c3c3c723c */ /* 0x081ff000000418ff */
[----:B-1----:R-:W-:-:S12]  /*14b0*/  HMMA.16816.F32.BF16 R56, R56, R44, RZ ;  /* 0x0000002c3838723c */ /* 0x002fd800000418ff */
[-C--:B--2---:R-:W-:Y:S01]  /*14c0*/  HMMA.16816.F32.BF16 R60, R52, R46.reuse, R60 ;  /* 0x0000002e343c723c */ /* 0x084fe2000004183c */
[----:B------:R-:W0:Y:S07]  /*14d0*/  LDSM.16.MT88.4 R52, [R7+UR8+0x2c00] ;  /* 0x002c00080734783b */ /* 0x000e2e0008004200 */
[----:B---3--:R-:W-:Y:S01]  /*14e0*/  HMMA.16816.F32.BF16 R48, R48, R46, R56 ;  /* 0x0000002e3030723c */ /* 0x008fe20000041838 */
[----:B------:R-:W1:Y:S11]  /*14f0*/  LDSM.16.MT88.4 R44, [R134+UR8+0x2c00] ;  /* 0x002c0008862c783b */ /* 0x000e760008004200 */
[-C--:B----4-:R-:W-:Y:S08]  /*1500*/  HMMA.16816.F32.BF16 R36, R36, R32.reuse, R60 ;  /* 0x000000202424723c */ /* 0x090ff0000004183c */
[----:B-----5:R-:W-:-:S12]  /*1510*/  HMMA.16816.F32.BF16 R40, R40, R32, R48 ;  /* 0x000000202828723c */ /* 0x020fd80000041830 */
[-C--:B0-----:R-:W-:Y:S08]  /*1520*/  HMMA.16816.F32.BF16 R36, R52, R34.reuse, R36 ;  /* 0x000000223424723c */ /* 0x081ff00000041824 */
[----:B-1----:R-:W-:Y:S01]  /*1530*/  HMMA.16816.F32.BF16 R40, R44, R34, R40 ;  /* 0x000000222c28723c */ /* 0x002fe20000041828 */
[----:B------:R-:W-:-:S05]  /*1540*/  VIADD R32, R4, UR4 ;  /* 0x0000000404207c36 */ /* 0x000fca0008000000 */
[CC--:B------:R-:W-:Y:S02]  /*1550*/  ISETP.GE.AND P5, PT, R14.reuse, R32.reuse, PT ;  /* 0x000000200e00720c */ /* 0x0c0fe40003fa6270 */
[-C--:B------:R-:W-:Y:S02]  /*1560*/  ISETP.GT.AND P6, PT, R14, R32.reuse, PT ;  /* 0x000000200e00720c */ /* 0x080fe40003fc4270 */
[-C--:B------:R-:W-:Y:S01]  /*1570*/  ISETP.GE.AND P2, PT, R15, R32.reuse, PT ;  /* 0x000000200f00720c */ /* 0x080fe20003f46270 */
[----:B------:R-:W-:Y:S01]  /*1580*/  FMUL R36, R36, UR13 ;  /* 0x0000000d24247c20 */ /* 0x000fe20008400000 */
[----:B------:R-:W-:Y:S01]  /*1590*/  FMUL R37, R37, UR13 ;  /* 0x0000000d25257c20 */ /* 0x000fe20008400000 */
[----:B------:R-:W-:Y:S01]  /*15a0*/  FMUL R38, R38, UR13 ;  /* 0x0000000d26267c20 */ /* 0x000fe20008400000 */
[----:B------:R-:W-:Y:S01]  /*15b0*/  FMUL R39, R39, UR13 ;  /* 0x0000000d27277c20 */ /* 0x000fe20008400000 */
[----:B------:R-:W-:Y:S02]  /*15c0*/  ISETP.GT.AND P3, PT, R15, R32, PT ;  /* 0x000000200f00720c */ /* 0x000fe40003f64270 */
[----:B------:R-:W-:-:S02]  /*15d0*/  FSEL R44, R36, -INF , P5 ;  /* 0xff800000242c7808 */ /* 0x000fc40002800000 */
[----:B------:R-:W-:Y:S01]  /*15e0*/  FSEL R45, R37, -INF , P6 ;  /* 0xff800000252d7808 */ /* 0x000fe20003000000 */
[----:B------:R-:W-:Y:S01]  /*15f0*/  FMUL R40, R40, UR13 ;  /* 0x0000000d28287c20 */ /* 0x000fe20008400000 */
[----:B------:R-:W-:Y:S01]  /*1600*/  FSEL R47, R38, -INF , P2 ;  /* 0xff800000262f7808 */ /* 0x000fe20001000000 */
[----:B------:R-:W-:Y:S01]  /*1610*/  FMUL R41, R41, UR13 ;  /* 0x0000000d29297c20 */ /* 0x000fe20008400000 */
[----:B------:R-:W-:Y:S01]  /*1620*/  FMUL R42, R42, UR13 ;  /* 0x0000000d2a2a7c20 */ /* 0x000fe20008400000 */
[----:B------:R-:W-:Y:S01]  /*1630*/  FMUL R43, R43, UR13 ;  /* 0x0000000d2b2b7c20 */ /* 0x000fe20008400000 */
[----:B------:R-:W-:Y:S01]  /*1640*/  BAR.SYNC.DEFER_BLOCKING 0x0 ;  /* 0x0000000000007b1d */ /* 0x000fe20000010000 */
[CC--:B------:R-:W-:Y:S02]  /*1650*/  ISETP.GE.AND P4, PT, R16.reuse, R32.reuse, PT ;  /* 0x000000201000720c */ /* 0x0c0fe40003f86270 */
[-C--:B------:R-:W-:Y:S02]  /*1660*/  ISETP.GT.AND P5, PT, R16, R32.reuse, PT ;  /* 0x000000201000720c */ /* 0x080fe40003fa4270 */
[----:B------:R-:W-:-:S02]  /*1670*/  ISETP.GE.AND P6, PT, R17, R32, PT ;  /* 0x000000201100720c */ /* 0x000fc40003fc6270 */
[----:B------:R-:W-:Y:S02]  /*1680*/  ISETP.GT.AND P2, PT, R17, R32, PT ;  /* 0x000000201100720c */ /* 0x000fe40003f44270 */
[----:B------:R-:W-:Y:S02]  /*1690*/  FSEL R46, R39, -INF , P3 ;  /* 0xff800000272e7808 */ /* 0x000fe40001800000 */
[----:B------:R-:W-:Y:S02]  /*16a0*/  FSEL R49, R40, -INF , P4 ;  /* 0xff80000028317808 */ /* 0x000fe40002000000 */
[----:B------:R-:W-:Y:S02]  /*16b0*/  FSEL R48, R41, -INF , P5 ;  /* 0xff80000029307808 */ /* 0x000fe40002800000 */
[----:B------:R-:W-:Y:S02]  /*16c0*/  FSEL R50, R42, -INF , P6 ;  /* 0xff8000002a327808 */ /* 0x000fe40003000000 */
[----:B------:R-:W-:-:S02]  /*16d0*/  FSEL R51, R43, -INF , P2 ;  /* 0xff8000002b337808 */ /* 0x000fc40001000000 */
[----:B------:R-:W-:Y:S02]  /*16e0*/  FMNMX R32, R44, R45, !PT ;  /* 0x0000002d2c207209 */ /* 0x000fe40007800000 */
[----:B------:R-:W-:Y:S02]  /*16f0*/  FMNMX R33, R47, R46, !PT ;  /* 0x0000002e2f217209 */ /* 0x000fe40007800000 */
[----:B------:R-:W-:Y:S02]  /*1700*/  FMNMX R34, R49, R48, !PT ;  /* 0x0000003031227209 */ /* 0x000fe40007800000 */
[----:B------:R-:W-:Y:S01]  /*1710*/  FMNMX R35, R50, R51, !PT ;  /* 0x0000003332237209 */ /* 0x000fe20007800000 */
[----:B------:R-:W0:Y:S04]  /*1720*/  SHFL.BFLY PT, R37, R32, 0x2, 0x1f ;  /* 0x0c401f0020257f89 */ /* 0x000e2800000e0000 */
[----:B------:R-:W1:Y:S04]  /*1730*/  SHFL.BFLY PT, R36, R33, 0x2, 0x1f ;  /* 0x0c401f0021247f89 */ /* 0x000e6800000e0000 */
[----:B------:R-:W2:Y:S04]  /*1740*/  SHFL.BFLY PT, R39, R34, 0x2, 0x1f ;  /* 0x0c401f0022277f89 */ /* 0x000ea800000e0000 */
[----:B------:R-:W3:Y:S01]  /*1750*/  SHFL.BFLY PT, R42, R35, 0x2, 0x1f ;  /* 0x0c401f00232a7f89 */ /* 0x000ee200000e0000 */
[----:B0-----:R-:W-:-:S02]  /*1760*/  FMNMX R37, R32, R37, !PT ;  /* 0x0000002520257209 */ /* 0x001fc40007800000 */
[----:B-1----:R-:W-:Y:S02]  /*1770*/  FMNMX R38, R33, R36, !PT ;  /* 0x0000002421267209 */ /* 0x002fe40007800000 */
[----:B--2---:R-:W-:Y:S02]  /*1780*/  FMNMX R40, R34, R39, !PT ;  /* 0x0000002722287209 */ /* 0x004fe40007800000 */
[----:B---3--:R-:W-:Y:S01]  /*1790*/  FMNMX R42, R35, R42, !PT ;  /* 0x0000002a232a7209 */ /* 0x008fe20007800000 */
        /* <DEDUP_REMOVED lines=8> */
[----:B------:R-:W-:Y:S06]  /*1820*/  @P0 BRA `(.L_x_2) ;  /* 0x0000000000080947 */ /* 0x000fec0003800000 */
[----:B------:R0:W-:Y:S04]  /*1830*/  STS [R21], R36 ;  /* 0x0000002415007388 */ /* 0x0001e80000000800 */
[----:B------:R0:W-:Y:S02]  /*1840*/  STS [R22], R39 ;  /* 0x0000002716007388 */ /* 0x0001e40000000800 */
.L_x_2:
[----:B------:R-:W-:Y:S05]  /*1850*/  BSYNC.RECONVERGENT B0 ;  /* 0x0000000000007941 */ /* 0x000fea0003800200 */
.L_x_1:
[----:B------:R-:W-:Y:S04]  /*1860*/  BSSY.RECONVERGENT B0, `(.L_x_3) ;  /* 0x0000004000007945 */ /* 0x000fe80003800200 */
[----:B------:R-:W-:Y:S05]  /*1870*/  @P0 BRA `(.L_x_4) ;  /* 0x0000000000080947 */ /* 0x000fea0003800000 */
[----:B------:R1:W-:Y:S04]  /*1880*/  STS [R23], R32 ;  /* 0x0000002017007388 */ /* 0x0003e80000000800 */
[----:B------:R1:W-:Y:S02]  /*1890*/  @!P0 STS [R130], R43 ;  /* 0x0000002b82008388 */ /* 0x0003e40000000800 */
.L_x_4:
[----:B------:R-:W-:Y:S05]  /*18a0*/  BSYNC.RECONVERGENT B0 ;  /* 0x0000000000007941 */ /* 0x000fea0003800200 */
.L_x_3:
[----:B------:R-:W-:Y:S06]  /*18b0*/  BAR.SYNC.DEFER_BLOCKING 0x0 ;  /* 0x0000000000007b1d */ /* 0x000fec0000010000 */
[----:B------:R-:W-:Y:S01]  /*18c0*/  BSSY.RECONVERGENT B0, `(.L_x_5) ;  /* 0x000004c000007945 */ /* 0x000fe20003800200 */
[----:B-1----:R-:W1:Y:S04]  /*18d0*/  LDS R32, [R10] ;  /* 0x000000000a207984 */ /* 0x002e680000000800 */
[----:B-1----:R-:W1:Y:S02]  /*18e0*/  SHFL.BFLY PT, R33, R32, 0x4, 0x1f ;  /* 0x0c801f0020217f89 */ /* 0x002e6400000e0000 */
[----:B-1----:R-:W-:-:S05]  /*18f0*/  FMNMX R33, R32, R33, !PT ;  /* 0x0000002120217209 */ /* 0x002fca0007800000 */
[----:B------:R-:W1:Y:S02]  /*1900*/  SHFL.BFLY PT, R34, R33, 0x2, 0x1f ;  /* 0x0c401f0021227f89 */ /* 0x000e6400000e0000 */
[----:B-1----:R-:W-:-:S05]  /*1910*/  FMNMX R34, R33, R34, !PT ;  /* 0x0000002221227209 */ /* 0x002fca0007800000 */
[----:B------:R-:W1:Y:S02]  /*1920*/  SHFL.BFLY PT, R35, R34, 0x1, 0x1f ;  /* 0x0c201f0022237f89 */ /* 0x000e6400000e0000 */
[----:B-1----:R-:W-:-:S05]  /*1930*/  FMNMX R35, R34, R35, !PT ;  /* 0x0000002322237209 */ /* 0x002fca0007800000 */
[----:B------:R-:W-:Y:S01]  /*1940*/  @!P1 STS [R10], R35 ;  /* 0x000000230a009388 */ /* 0x000fe20000000800 */
[----:B------:R-:W-:Y:S06]  /*1950*/  BAR.SYNC.DEFER_BLOCKING 0x0 ;  /* 0x0000000000007b1d */ /* 0x000fec0000010000 */
[----:B------:R-:W1:Y:S04]  /*1960*/  LDS R61, [R8] ;  /* 0x00000000083d7984 */ /* 0x000e680000000800 */
[----:B------:R-:W2:Y:S04]  /*1970*/  LDS R60, [R18] ;  /* 0x00000000123c7984 */ /* 0x000ea80000000800 */
[----:B------:R-:W3:Y:S04]  /*1980*/  LDS R62, [R19] ;  /* 0x00000000133e7984 */ /* 0x000ee80000000800 */
[----:B------:R-:W4:Y:S01]  /*1990*/  LDS R63, [R20] ;  /* 0x00000000143f7984 */ /* 0x000f220000000800 */
[----:B-1----:R-:W-:-:S02]  /*19a0*/  FMNMX R61, R61, R140, !PT ;  /* 0x0000008c3d3d7209 */ /* 0x002fc40007800000 */
[----:B--2---:R-:W-:-:S03]  /*19b0*/  FMNMX R60, R60, R141, !PT ;  /* 0x0000008d3c3c7209 */ /* 0x004fc60007800000 */
[----:B------:R-:W-:Y:S01]  /*19c0*/  FADD R32, R44, -R61 ;  /* 0x8000003d2c207221 */ /* 0x000fe20000000000 */
[----:B---3--:R-:W-:-:S03]  /*19d0*/  FMNMX R62, R62, R139, !PT ;  /* 0x0000008b3e3e7209 */ /* 0x008fc60007800000 */
[----:B------:R-:W-:Y:S01]  /*19e0*/  FMUL R33, R32, 1.4426950216293334961 ;  /* 0x3fb8aa3b20217820 */ /* 0x000fe20000400000 */
[----:B------:R-:W-:Y:S01]  /*19f0*/  FADD R32, R45, -R61 ;  /* 0x8000003d2d207221 */ /* 0x000fe20000000000 */
[----:B----4-:R-:W-:Y:S02]  /*1a00*/  FMNMX R63, R63, R138, !PT ;  /* 0x0000008a3f3f7209 */ /* 0x010fe40007800000 */
[----:B------:R1:W-:Y:S01]  /*1a10*/  MUFU.EX2 R52, R33 ;  /* 0x0000002100347308 */ /* 0x0003e20000000800 */
[----:B------:R-:W-:Y:S01]  /*1a20*/  FMUL R34, R32, 1.4426950216293334961 ;  /* 0x3fb8aa3b20227820 */ /* 0x000fe20000400000 */
[----:B------:R-:W-:-:S04]  /*1a30*/  FADD R32, R47, -R60 ;  /* 0x8000003c2f207221 */ /* 0x000fc80000000000 */
[----:B------:R-:W-:Y:S01]  /*1a40*/  FMUL R35, R32, 1.4426950216293334961 ;  /* 0x3fb8aa3b20237820 */ /* 0x000fe20000400000 */
[----:B------:R-:W-:Y:S01]  /*1a50*/  FADD R32, R46, -R60 ;  /* 0x8000003c2e207221 */ /* 0x000fe20000000000 */
[----:B------:R2:W3:Y:S03]  /*1a60*/  MUFU.EX2 R145, R34 ;  /* 0x0000002200917308 */ /* 0x0004e60000000800 */
[----:B0-----:R-:W-:Y:S01]  /*1a70*/  FMUL R36, R32, 1.4426950216293334961 ;  /* 0x3fb8aa3b20247820 */ /* 0x001fe20000400000 */
[----:B------:R-:W-:-:S04]  /*1a80*/  FADD R32, R49, -R62 ;  /* 0x8000003e31207221 */ /* 0x000fc80000000000 */
[----:B------:R0:W-:Y:S01]  /*1a90*/  MUFU.EX2 R54, R35 ;  /* 0x0000002300367308 */ /* 0x0001e20000000800 */
[----:B-1----:R-:W-:Y:S01]  /*1aa0*/  FMUL R33, R32, 1.4426950216293334961 ;  /* 0x3fb8aa3b20217820 */ /* 0x002fe20000400000 */
[----:B------:R-:W-:-:S04]  /*1ab0*/  FADD R32, R48, -R62 ;  /* 0x8000003e30207221 */ /* 0x000fc80000000000 */
[----:B--2---:R-:W-:Y:S01]  /*1ac0*/  FMUL R34, R32, 1.4426950216293334961 ;  /* 0x3fb8aa3b20227820 */ /* 0x004fe20000400000 */
[--C-:B------:R-:W-:Y:S01]  /*1ad0*/  FADD R32, R50, -R63.reuse ;  /* 0x8000003f32207221 */ /* 0x100fe20000000000 */
[----:B------:R3:W1:Y:S03]  /*1ae0*/  MUFU.EX2 R147, R36 ;  /* 0x0000002400937308 */ /* 0x0006660000000800 */
[----:B0-----:R-:W-:Y:S01]  /*1af0*/  FMUL R35, R32, 1.4426950216293334961 ;  /* 0x3fb8aa3b20237820 */ /* 0x001fe20000400000 */
[----:B------:R-:W-:-:S04]  /*1b00*/  FADD R32, R51, -R63 ;  /* 0x8000003f33207221 */ /* 0x000fc80000000000 */
[----:B------:R-:W-:Y:S01]  /*1b10*/  FMUL R32, R32, 1.4426950216293334961 ;  /* 0x3fb8aa3b20207820 */ /* 0x000fe20000400000 */
[----:B---3--:R-:W-:Y:S01]  /*1b20*/  FADD R36, R52, R145 ;  /* 0x0000009134247221 */ /* 0x008fe20000000000 */
[----:B------:R0:W-:Y:S04]  /*1b30*/  MUFU.EX2 R149, R33 ;  /* 0x0000002100957308 */ /* 0x0001e80000000800 */
[----:B------:R-:W2:Y:S01]  /*1b40*/  SHFL.BFLY PT, R39, R36, 0x2, 0x1f ;  /* 0x0c401f0024277f89 */ /* 0x000ea200000e0000 */
[----:B-1----:R-:W-:-:S03]  /*1b50*/  FADD R37, R54, R147 ;  /* 0x0000009336257221 */ /* 0x002fc60000000000 */
[----:B------:R-:W1:Y:S01]  /*1b60*/  MUFU.EX2 R152, R34 ;  /* 0x0000002200987308 */ /* 0x000e620000000800 */
[----:B0-----:R-:W-:Y:S01]  /*1b70*/  FADD R33, -R61, R140 ;  /* 0x0000008c3d217221 */ /* 0x001fe20000000100 */
[----:B------:R-:W0:Y:S03]  /*1b80*/  SHFL.BFLY PT, R40, R37, 0x2, 0x1f ;  /* 0x0c401f0025287f89 */ /* 0x000e2600000e0000 */
[----:B------:R-:W-:-:S03]  /*1b90*/  FMUL R33, R33, 1.4426950216293334961 ;  /* 0x3fb8aa3b21217820 */ /* 0x000fc60000400000 */
[----:B------:R-:W-:Y:S08]  /*1ba0*/  MUFU.EX2 R151, R35 ;  /* 0x0000002300977308 */ /* 0x000ff00000000800 */
[----:B------:R3:W4:Y:S01]  /*1bb0*/  MUFU.EX2 R154, R32 ;  /* 0x00000020009a7308 */ /* 0x0007220000000800 */
[----:B-1----:R-:W-:Y:S01]  /*1bc0*/  FADD R38, R149, R152 ;  /* 0x0000009895267221 */ /* 0x002fe20000000000 */
[----:B--2---:R-:W-:-:S04]  /*1bd0*/  FADD R39, R36, R39 ;  /* 0x0000002724277221 */ /* 0x004fc80000000000 */
[----:B------:R-:W1:Y:S02]  /*1be0*/  SHFL.BFLY PT, R41, R38, 0x2, 0x1f ;  /* 0x0c401f0026297f89 */ /* 0x000e6400000e0000 */
[----:B------:R2:W1:Y:S01]  /*1bf0*/  MUFU.EX2 R56, R33 ;  /* 0x0000002100387308 */ /* 0x0004620000000800 */
[----:B---3--:R-:W-:Y:S01]  /*1c00*/  FADD R32, -R60, R141 ;  /* 0x0000008d3c207221 */ /* 0x008fe20000000100 */
[----:B------:R-:W3:Y:S01]  /*1c10*/  SHFL.BFLY PT, R36, R39, 0x1, 0x1f ;  /* 0x0c201f0027247f89 */ /* 0x000ee200000e0000 */
[----:B0-----:R-:W-:Y:S02]  /*1c20*/  FADD R40, R37, R40 ;  /* 0x0000002825287221 */ /* 0x001fe40000000000 */
[----:B------:R-:W-:Y:S01]  /*1c30*/  FMUL R57, R32, 1.4426950216293334961 ;  /* 0x3fb8aa3b20397820 */ /* 0x000fe20000400000 */
[----:B------:R-:W-:Y:S01]  /*1c40*/  FADD R32, -R62, R139 ;  /* 0x0000008b3e207221 */ /* 0x000fe20000000100 */
[----:B----4-:R-:W-:Y:S01]  /*1c50*/  FADD R34, R151, R154 ;  /* 0x0000009a97227221 */ /* 0x010fe20000000000 */
[----:B------:R-:W0:Y:S02]  /*1c60*/  SHFL.BFLY PT, R35, R40, 0x1, 0x1f ;  /* 0x0c201f0028237f89 */ /* 0x000e2400000e0000 */
[----:B------:R-:W-:Y:S01]  /*1c70*/  FMUL R58, R32, 1.4426950216293334961 ;  /* 0x3fb8aa3b203a7820 */ /* 0x000fe20000400000 */
[----:B------:R-:W-:Y:S01]  /*1c80*/  FADD R32, -R63, R138 ;  /* 0x0000008a3f207221 */ /* 0x000fe20000000100 */
[----:B------:R-:W4:Y:S01]  /*1c90*/  MUFU.EX2 R57, R57 ;  /* 0x0000003900397308 */ /* 0x000f220000000800 */
[----:B------:R-:W5:Y:S02]  /*1ca0*/  SHFL.BFLY PT, R43, R34, 0x2, 0x1f ;  /* 0x0c401f00222b7f89 */ /* 0x000f6400000e0000 */
[----:B------:R-:W-:-:S05]  /*1cb0*/  FMUL R32, R32, 1.4426950216293334961 ;  /* 0x3fb8aa3b20207820 */ /* 0x000fca0000400000 */
[----:B------:R-:W2:Y:S01]  /*1cc0*/  MUFU.EX2 R58, R58 ;  /* 0x0000003a003a7308 */ /* 0x000ea20000000800 */
[----:B-1----:R-:W-:Y:S01]  /*1cd0*/  FADD R41, R38, R41 ;  /* 0x0000002926297221 */ /* 0x002fe20000000000 */
[----:B---3--:R-:W-:-:S06]  /*1ce0*/  FADD R36, R39, R36 ;  /* 0x0000002427247221 */ /* 0x008fcc0000000000 */
[----:B------:R1:W3:Y:S01]  /*1cf0*/  MUFU.EX2 R59, R32 ;  /* 0x00000020003b7308 */ /* 0x0002e20000000800 */
[----:B0-----:R-:W-:Y:S01]  /*1d00*/  FADD R35, R40, R35 ;  /* 0x0000002328237221 */ /* 0x001fe20000000000 */
[----:B-----5:R-:W-:Y:S02]  /*1d10*/  FADD R43, R34, R43 ;  /* 0x0000002b222b7221 */ /* 0x020fe40000000000 */
[----:B------:R1:W0:Y:S04]  /*1d20*/  SHFL.BFLY PT, R34, R41, 0x1, 0x1f ;  /* 0x0c201f0029227f89 */ /* 0x00022800000e0000 */
[----:B------:R1:W0:Y:S01]  /*1d30*/  SHFL.BFLY PT, R38, R43, 0x1, 0x1f ;  /* 0x0c201f002b267f89 */ /* 0x00022200000e0000 */
[----:B------:R-:W-:Y:S06]  /*1d40*/  BAR.SYNC.DEFER_BLOCKING 0x0 ;  /* 0x0000000000007b1d */ /* 0x000fec0000010000 */
[----:B--2-4-:R-:W-:Y:S05]  /*1d50*/  @P0 BRA `(.L_x_6) ;  /* 0x0000000000080947 */ /* 0x014fea0003800000 */
[----:B------:R2:W-:Y:S04]  /*1d60*/  STS [R21], R36 ;  /* 0x0000002415007388 */ /* 0x0005e80000000800 */
[----:B------:R2:W-:Y:S02]  /*1d70*/  STS [R22], R35 ;  /* 0x0000002316007388 */ /* 0x0005e40000000800 */
.L_x_6:
[----:B------:R-:W-:Y:S05]  /*1d80*/  BSYNC.RECONVERGENT B0 ;  /* 0x0000000000007941 */ /* 0x000fea0003800200 */
.L_x_5:
[----:B------:R-:W-:Y:S01]  /*1d90*/  BSSY.RECONVERGENT B0, `(.L_x_7) ;  /* 0x0000006000007945 */ /* 0x000fe20003800200 */
[----:B0-----:R-:W-:Y:S01]  /*1da0*/  FADD R34, R41, R34 ;  /* 0x0000002229227221 */ /* 0x001fe20000000000 */
[----:B-1----:R-:W-:Y:S02]  /*1db0*/  FADD R43, R43, R38 ;  /* 0x000000262b2b7221 */ /* 0x002fe40000000000 */
[----:B------:R-:W-:Y:S05]  /*1dc0*/  @P0 BRA `(.L_x_8) ;  /* 0x0000000000080947 */ /* 0x000fea0003800000 */
[----:B------:R0:W-:Y:S04]  /*1dd0*/  STS [R23], R34 ;  /* 0x0000002217007388 */ /* 0x0001e80000000800 */
[----:B------:R0:W-:Y:S02]  /*1de0*/  @!P0 STS [R130], R43 ;  /* 0x0000002b82008388 */ /* 0x0001e40000000800 */
.L_x_8:
[----:B------:R-:W-:Y:S05]  /*1df0*/  BSYNC.RECONVERGENT B0 ;  /* 0x0000000000007941 */ /* 0x000fea0003800200 */
.L_x_7:
[----:B------:R-:W-:Y:S01]  /*1e00*/  BAR.SYNC.DEFER_BLOCKING 0x0 ;  /* 0x0000000000007b1d */ /* 0x000fe20000010000 */
[----:B0-2---:R-:W-:-:S05]  /*1e10*/  IMAD.WIDE R34, R13, 0x2, R100 ;  /* 0x000000020d227825 */ /* 0x005fca00078e0264 */
[----:B------:R-:W0:Y:S04]  /*1e20*/  LDS R36, [R10] ;  /* 0x000000000a247984 */ /* 0x000e280000000800 */
[----:B0-----:R-:W0:Y:S02]  /*1e30*/  SHFL.BFLY PT, R33, R36, 0x4, 0x1f ;  /* 0x0c801f0024217f89 */ /* 0x001e2400000e0000 */
[----:B0-----:R-:W-:-:S05]  /*1e40*/  FADD R38, R36, R33 ;  /* 0x0000002124267221 */ /* 0x001fca0000000000 */
[----:B------:R-:W0:Y:S02]  /*1e50*/  SHFL.BFLY PT, R33, R38, 0x2, 0x1f ;  /* 0x0c401f0026217f89 */ /* 0x000e2400000e0000 */
[----:B0-----:R-:W-:-:S05]  /*1e60*/  FADD R42, R38, R33 ;  /* 0x00000021262a7221 */ /* 0x001fca0000000000 */
[----:B------:R-:W0:Y:S02]  /*1e70*/  SHFL.BFLY PT, R33, R42, 0x1, 0x1f ;  /* 0x0c201f002a217f89 */ /* 0x000e2400000e0000 */
[----:B0-----:R-:W-:Y:S01]  /*1e80*/  FADD R47, R42, R33 ;  /* 0x000000212a2f7221 */ /* 0x001fe20000000000 */
[----:B------:R-:W-:-:S04]  /*1e90*/  IMAD.WIDE R32, R13, 0x2, R98 ;  /* 0x000000020d207825 */ /* 0x000fc800078e0262 */
[----:B------:R0:W-:Y:S01]  /*1ea0*/  @!P1 STS [R10], R47 ;  /* 0x0000002f0a009388 */ /* 0x0001e20000000800 */
[----:B------:R-:W-:Y:S01]  /*1eb0*/  BAR.SYNC.DEFER_BLOCKING 0x0 ;  /* 0x0000000000007b1d */ /* 0x000fe20000010000 */
[----:B------:R-:W-:-:S04]  /*1ec0*/  IMAD.WIDE R36, R13, 0x2, R102 ;  /* 0x000000020d247825 */ /* 0x000fc800078e0266 */
[----:B------:R-:W-:-:S04]  /*1ed0*/  IMAD.WIDE R38, R13, 0x2, R104 ;  /* 0x000000020d267825 */ /* 0x000fc800078e0268 */
[----:B------:R-:W-:-:S04]  /*1ee0*/  IMAD.WIDE R40, R13, 0x2, R106 ;  /* 0x000000020d287825 */ /* 0x000fc800078e026a */
[----:B------:R-:W-:-:S04]  /*1ef0*/  IMAD.WIDE R42, R13, 0x2, R108 ;  /* 0x000000020d2a7825 */ /* 0x000fc800078e026c */
[----:B------:R-:W-:-:S04]  /*1f00*/  IMAD.WIDE R44, R13, 0x2, R110 ;  /* 0x000000020d2c7825 */ /* 0x000fc800078e026e */
[C---:B0-----:R-:W-:Y:S01]  /*1f10*/  IMAD.WIDE R46, R13.reuse, 0x2, R118 ;  /* 0x000000020d2e7825 */ /* 0x041fe200078e0276 */
[----:B------:R0:W2:Y:S03]  /*1f20*/  LDG.E.U16 R142, desc[UR10][R34.64] ;  /* 0x0000000a228e7981 */ /* 0x0000a6000c1e1500 */
[C---:B------:R-:W-:Y:S01]  /*1f30*/  IMAD.WIDE R48, R13.reuse, 0x2, R122 ;  /* 0x000000020d307825 */ /* 0x040fe200078e027a */
[----:B------:R1:W4:Y:S03]  /*1f40*/  LDG.E.U16 R53, desc[UR10][R32.64] ;  /* 0x0000000a20357981 */ /* 0x000326000c1e1500 */
[C---:B------:R-:W-:Y:S01]  /*1f50*/  IMAD.WIDE R50, R13.reuse, 0x2, R126 ;  /* 0x000000020d327825 */ /* 0x040fe200078e027e */
[----:B---3--:R5:W3:Y:S03]  /*1f60*/  LDG.E.U16 R55, desc[UR10][R36.64] ;  /* 0x0000000a24377981 */ /* 0x008ae6000c1e1500 */
[C---:B0-----:R-:W-:Y:S01]  /*1f70*/  IMAD.WIDE R34, R13.reuse, 0x2, R114 ;  /* 0x000000020d227825 */ /* 0x041fe200078e0272 */
[----:B------:R0:W2:Y:S03]  /*1f80*/  LDG.E.U16 R144, desc[UR10][R38.64] ;  /* 0x0000000a26907981 */ /* 0x0000a6000c1e1500 */
[C---:B-1----:R-:W-:Y:S01]  /*1f90*/  IMAD.WIDE R32, R13.reuse, 0x2, R112 ;  /* 0x000000020d207825 */ /* 0x042fe200078e0270 */
[----:B------:R1:W2:Y:S03]  /*1fa0*/  LDG.E.U16 R143, desc[UR10][R40.64] ;  /* 0x0000000a288f7981 */ /* 0x0002a6000c1e1500 */
[C---:B-----5:R-:W-:Y:S01]  /*1fb0*/  IMAD.WIDE R36, R13.reuse, 0x2, R116 ;  /* 0x000000020d247825 */ /* 0x060fe200078e0274 */
[----:B------:R5:W2:Y:S03]  /*1fc0*/  LDG.E.U16 R146, desc[UR10][R42.64] ;  /* 0x0000000a2a927981 */ /* 0x000aa6000c1e1500 */
[C---:B0-----:R-:W-:Y:S01]  /*1fd0*/  IMAD.WIDE R38, R13.reuse, 0x2, R120 ;  /* 0x000000020d267825 */ /* 0x041fe200078e0278 */
[----:B------:R-:W2:Y:S03]  /*1fe0*/  LDG.E.U16 R45, desc[UR10][R44.64] ;  /* 0x0000000a2c2d7981 */ /* 0x000ea6000c1e1500 */
[C---:B-1----:R-:W-:Y:S01]  /*1ff0*/  IMAD.WIDE R40, R13.reuse, 0x2, R124 ;  /* 0x000000020d287825 */ /* 0x042fe200078e027c */
[----:B------:R-:W2:Y:S03]  /*2000*/  LDG.E.U16 R35, desc[UR10][R34.64] ;  /* 0x0000000a22237981 */ /* 0x000ea6000c1e1500 */
[----:B-----5:R-:W-:Y:S01]  /*2010*/  IMAD.WIDE R42, R13, 0x2, R128 ;  /* 0x000000020d2a7825 */ /* 0x020fe200078e0280 */
[----:B------:R-:W5:Y:S04]  /*2020*/  LDG.E.U16 R47, desc[UR10][R46.64] ;  /* 0x0000000a2e2f7981 */ /* 0x000f68000c1e1500 */
[----:B------:R-:W5:Y:S04]  /*2030*/  LDG.E.U16 R49, desc[UR10][R48.64] ;  /* 0x0000000a30317981 */ /* 0x000f68000c1e1500 */
[----:B------:R-:W5:Y:S04]  /*2040*/  LDG.E.U16 R51, desc[UR10][R50.64] ;  /* 0x0000000a32337981 */ /* 0x000f68000c1e1500 */
[----:B------:R-:W5:Y:S04]  /*2050*/  LDG.E.U16 R32, desc[UR10][R32.64] ;  /* 0x0000000a20207981 */ /* 0x000f68000c1e1500 */
[----:B------:R-:W5:Y:S04]  /*2060*/  LDG.E.U16 R36, desc[UR10][R36.64] ;  /* 0x0000000a24247981 */ /* 0x000f68000c1e1500 */
[----:B------:R-:W5:Y:S04]  /*2070*/  LDG.E.U16 R38, desc[UR10][R38.64] ;  /* 0x0000000a26267981 */ /* 0x000f68000c1e1500 */
[----:B------:R-:W5:Y:S04]  /*2080*/  LDG.E.U16 R148, desc[UR10][R40.64] ;  /* 0x0000000a28947981 */ /* 0x000f68000c1e1500 */
[----:B------:R-:W5:Y:S04]  /*2090*/  LDG.E.U16 R150, desc[UR10][R42.64] ;  /* 0x0000000a2a967981 */ /* 0x000f68000c1e1500 */
[----:B------:R-:W-:Y:S04]  /*20a0*/  LDS R140, [R8] ;  /* 0x00000000088c7984 */ /* 0x000fe80000000800 */
[----:B------:R-:W0:Y:S04]  /*20b0*/  LDS R141, [R18] ;  /* 0x00000000128d7984 */ /* 0x000e280000000800 */
[----:B------:R-:W-:Y:S04]  /*20c0*/  LDS R138, [R19] ;  /* 0x00000000138a7984 */ /* 0x000fe80000000800 */
[----:B------:R-:W1:Y:S01]  /*20d0*/  LDS R139, [R20] ;  /* 0x00000000148b7984 */ /* 0x000e620000000800 */
[----:B------:R-:W-:Y:S01]  /*20e0*/  BAR.SYNC.DEFER_BLOCKING 0x0 ;  /* 0x0000000000007b1d */ /* 0x000fe20000010000 */
[----:B------:R-:W-:Y:S01]  /*20f0*/  F2FP.BF16.F32.PACK_AB R52, R145, R52 ;  /* 0x000000349134723e */ /* 0x000fe200000010ff */
[C---:B------:R-:W-:Y:S01]  /*2100*/  FMUL R28, R56.reuse, R28 ;  /* 0x0000001c381c7220 */ /* 0x040fe20000400000 */
[----:B------:R-:W-:Y:S01]  /*2110*/  FMUL R29, R56, R29 ;  /* 0x0000001d381d7220 */ /* 0x000fe20000400000 */
[C---:B------:R-:W-:Y:S01]  /*2120*/  FMUL R30, R57.reuse, R30 ;  /* 0x0000001e391e7220 */ /* 0x040fe20000400000 */
[----:B------:R-:W-:Y:S01]  /*2130*/  FMUL R31, R57, R31 ;  /* 0x0000001f391f7220 */ /* 0x000fe20000400000 */
[----:B------:R-:W-:-:S06]  /*2140*/  UIADD3 UR4, UPT, UPT, UR4, 0x40, URZ ;  /* 0x0000004004047890 */ /* 0x000fcc000fffe0ff */
[----:B------:R-:W-:Y:S01]  /*2150*/  ISETP.LE.AND P2, PT, R3, UR4, PT ;  /* 0x0000000403007c0c */ /* 0x000fe2000bf43270 */
[----:B0-----:R-:W-:Y:S02]  /*2160*/  FFMA2 R136, R136.F32x2.HI_LO, R56.F32x2.HI_LO, R140.F32x2.HI_LO ;  /* 0x0000003888887249 */ /* 0x001fe4000000008c */
[----:B------:R-:W-:Y:S02]  /*2170*/  IMAD.MOV.U32 R140, RZ, RZ, R61 ;  /* 0x000000ffff8c7224 */ /* 0x000fe400078e003d */
[----:B------:R-:W-:Y:S02]  /*2180*/  IMAD.MOV.U32 R141, RZ, RZ, R60 ;  /* 0x000000ffff8d7224 */ /* 0x000fe400078e003c */
[----:B-1----:R-:W-:Y:S02]  /*2190*/  FFMA2 R64, R64.F32x2.HI_LO, R58.F32x2.HI_LO, R138.F32x2.HI_LO ;  /* 0x0000003a40407249 */ /* 0x002fe4000000008a */
[----:B------:R-:W-:Y:S02]  /*21a0*/  IMAD.MOV.U32 R139, RZ, RZ, R62 ;  /* 0x000000ffff8b7224 */ /* 0x000fe400078e003e */
[----:B------:R-:W-:Y:S01]  /*21b0*/  IMAD.MOV.U32 R138, RZ, RZ, R63 ;  /* 0x000000ffff8a7224 */ /* 0x000fe200078e003f */
[----:B----4-:R0:W-:Y:S04]  /*21c0*/  STS.U16 [R0+UR8], R53 ;  /* 0x0000003500007988 */ /* 0x0101e80008000408 */
[----:B---3--:R1:W-:Y:S01]  /*21d0*/  STS.U16 [R0+UR8+0x400], R55 ;  /* 0x0004003700007988 */ /* 0x0083e20008000408 */
[----:B0-----:R-:W-:-:S02]  /*21e0*/  F2FP.BF16.F32.PACK_AB R53, R147, R54 ;  /* 0x000000369335723e */ /* 0x001fc400000010ff */
[----:B------:R-:W-:Y:S02]  /*21f0*/  F2FP.BF16.F32.PACK_AB R54, R152, R149 ;  /* 0x000000959836723e */ /* 0x000fe400000010ff */
[----:B-1----:R-:W-:Y:S01]  /*2200*/  F2FP.BF16.F32.PACK_AB R55, R154, R151 ;  /* 0x000000979a37723e */ /* 0x002fe200000010ff */
[----:B--2---:R-:W-:Y:S04]  /*2210*/  STS.U16 [R0+UR8+0x800], R143 ;  /* 0x0008008f00007988 */ /* 0x004fe80008000408 */
[----:B------:R-:W-:Y:S04]  /*2220*/  STS.U16 [R0+UR8+0xc00], R45 ;  /* 0x000c002d00007988 */ /* 0x000fe80008000408 */
[----:B------:R-:W-:Y:S04]  /*2230*/  STS.U16 [R0+UR8+0x1000], R35 ;  /* 0x0010002300007988 */ /* 0x000fe80008000408 */
[----:B-----5:R-:W-:Y:S04]  /*2240*/  STS.U16 [R0+UR8+0x1400], R47 ;  /* 0x0014002f00007988 */ /* 0x020fe80008000408 */
        /* <DEDUP_REMOVED lines=10> */
[----:B------:R0:W-:Y:S01]  /*22f0*/  STSM.16.M88.4 [R5+0x3000], R52 ;  /* 0x0030003405007844 */ /* 0x0001e20000000200 */
[----:B------:R-:W-:Y:S06]  /*2300*/  BAR.SYNC.DEFER_BLOCKING 0x0 ;  /* 0x0000000000007b1d */ /* 0x000fec0000010000 */
[----:B------:R-:W-:Y:S04]  /*2310*/  LDSM.16.M88.4 R48, [R9+UR8+0x3000] ;  /* 0x003000080930783b */ /* 0x000fe80008000200 */
[----:B------:R-:W1:Y:S04]  /*2320*/  LDSM.16.M88.4 R32, [R6+UR8] ;  /* 0x000000080620783b */ /* 0x000e680008000200 */
[----:B------:R-:W2:Y:S04]  /*2330*/  LDSM.16.M88.4 R44, [R9+UR8+0x3800] ;  /* 0x00380008092c783b */ /* 0x000ea80008000200 */
[----:B------:R-:W3:Y:S04]  /*2340*/  LDSM.16.M88.4 R40, [R131+UR8+0x3000] ;  /* 0x003000088328783b */ /* 0x000ee80008000200 */
[----:B------:R-:W4:Y:S01]  /*2350*/  LDSM.16.M88.4 R36, [R131+UR8+0x3800] ;  /* 0x003800088324783b */ /* 0x000f220008000200 */
[C---:B0-----:R-:W-:Y:S01]  /*2360*/  FMUL R52, R58.reuse, R24 ;  /* 0x000000183a347220 */ /* 0x041fe20000400000 */
[----:B------:R-:W-:Y:S01]  /*2370*/  FMUL R53, R58, R25 ;  /* 0x000000193a357220 */ /* 0x000fe20000400000 */
[C---:B------:R-:W-:Y:S01]  /*2380*/  FMUL R54, R59.reuse, R26 ;  /* 0x0000001a3b367220 */ /* 0x040fe20000400000 */
[----:B------:R-:W-:-:S02]  /*2390*/  FMUL R55, R59, R27 ;  /* 0x0000001b3b377220 */ /* 0x000fc40000400000 */
[----:B------:R-:W-:Y:S01]  /*23a0*/  LDSM.16.M88.4 R24, [R135+UR8] ;  /* 0x000000088718783b */ /* 0x000fe20008000200 */
[-C--:B-1----:R-:W-:Y:S03]  /*23b0*/  HMMA.16816.F32.BF16 R48, R48, R32.reuse, R28 ;  /* 0x000000203030723c */ /* 0x082fe6000004181c */
[----:B------:R-:W0:Y:S05]  /*23c0*/  LDSM.16.M88.4 R28, [R132+UR8+0x3000] ;  /* 0x00300008841c783b */ /* 0x000e2a0008000200 */
[----:B--2---:R-:W-:Y:S01]  /*23d0*/  HMMA.16816.F32.BF16 R52, R44, R32, R52 ;  /* 0x000000202c34723c */ /* 0x004fe20000041834 */
[----:B------:R-:W1:Y:S11]  /*23e0*/  LDSM.16.M88.4 R44, [R132+UR8+0x3800] ;  /* 0x00380008842c783b */ /* 0x000e760008000200 */
[-C--:B---3--:R-:W-:Y:S01]  /*23f0*/  HMMA.16816.F32.BF16 R40, R40, R34.reuse, R48 ;  /* 0x000000222828723c */ /* 0x088fe20000041830 */
[----:B------:R-:W2:Y:S07]  /*2400*/  LDSM.16.M88.4 R48, [R133+UR8+0x3000] ;  /* 0x003000088530783b */ /* 0x000eae0008000200 */
[----:B----4-:R-:W-:Y:S01]  /*2410*/  HMMA.16816.F32.BF16 R36, R36, R34, R52 ;  /* 0x000000222424723c */ /* 0x010fe20000041834 */
[----:B------:R-:W3:Y:S11]  /*2420*/  LDSM.16.M88.4 R32, [R133+UR8+0x3800] ;  /* 0x003800088520783b */ /* 0x000ef60008000200 */
[-C--:B0-----:R-:W-:Y:S01]  /*2430*/  HMMA.16816.F32.BF16 R28, R28, R24.reuse, R40 ;  /* 0x000000181c1c723c */ /* 0x081fe20000041828 */
[----:B------:R-:W0:Y:S07]  /*2440*/  LDC R40, c[0x0][0x3d4] ;  /* 0x0000f500ff287b82 */ /* 0x000e2e0000000800 */
[----:B-1----:R-:W-:Y:S01]  /*2450*/  HMMA.16816.F32.BF16 R36, R44, R24, R36 ;  /* 0x000000182c24723c */ /* 0x002fe20000041824 */
[----:B------:R-:W1:Y:S11]  /*2460*/  LDC R41, c[0x0][0x3c4] ;  /* 0x0000f100ff297b82 */ /* 0x000e760000000800 */
[----:B--2---:R-:W-:Y:S01]  /*2470*/  HMMA.16816.F32.BF16 R28, R48, R26, R28 ;  /* 0x0000001a301c723c */ /* 0x004fe2000004181c */
[----:B0-----:R-:W-:-:S07]  /*2480*/  IMAD R13, R40, 0x40, R13 ;  /* 0x00000040280d7824 */ /* 0x001fce00078e020d */
[----:B---3--:R-:W-:Y:S01]  /*2490*/  HMMA.16816.F32.BF16 R24, R32, R26, R36 ;  /* 0x0000001a2018723c */ /* 0x008fe20000041824 */
[----:B-1----:R-:W-:Y:S01]  /*24a0*/  LEA R12, R41, R12, 0x6 ;  /* 0x0000000c290c7211 */ /* 0x002fe200078e30ff */
[----:B------:R-:W-:-:S03]  /*24b0*/  NOP ;  /* 0x0000000000007918 */ /* 0x000fc60000000000 */
[----:B------:R-:W-:-:S15]  /*24c0*/  @!P2 BRA `(.L_x_9) ;  /* 0xffffffec0008a947 */ /* 0x000fde000383ffff */
.L_x_0:
[----:B------:R-:W0:Y:S01]  /*24d0*/  S2R R34, SR_TID.X ;  /* 0x0000000000227919 */ /* 0x000e220000002100 */
[C---:B------:R-:W-:Y:S01]  /*24e0*/  FSETP.GT.AND P4, PT, |R65|.reuse, 8.50705917302346158658e+37, PT ;  /* 0x7e8000004100780b */ /* 0x040fe20003f84200 */
[----:B------:R-:W1:Y:S01]  /*24f0*/  S2UR UR6, SR_CgaCtaId ;  /* 0x00000000000679c3 */ /* 0x000e620000008800 */
[----:B------:R-:W-:-:S07]  /*2500*/  FSETP.GEU.AND P5, PT, |R65|, 1.175494350822287508e-38, PT ;  /* 0x008000004100780b */ /* 0x000fce0003fae200 */
[----:B------:R-:W-:Y:S01]  /*2510*/  BAR.SYNC.DEFER_BLOCKING 0x0 ;  /* 0x0000000000007b1d */ /* 0x000fe20000010000 */
[C---:B------:R-:W-:Y:S02]  /*2520*/  FSETP.GT.AND P2, PT, |R64|.reuse, 8.50705917302346158658e+37, PT ;  /* 0x7e8000004000780b */ /* 0x040fe40003f44200 */
[----:B------:R-:W-:Y:S02]  /*2530*/  FSETP.GEU.AND P1, PT, R65, 1.175494350822287508e-38, PT ;  /* 0x008000004100780b */ /* 0x000fe40003f2e000 */
[C---:B------:R-:W-:Y:S01]  /*2540*/  FSETP.GEU.AND P3, PT, |R64|.reuse, 1.175494350822287508e-38, PT ;  /* 0x008000004000780b */ /* 0x040fe20003f6e200 */
[----:B------:R-:W-:Y:S01]  /*2550*/  UMOV UR5, 0x400 ;  /* 0x0000040000057882 */ /* 0x000fe20000000000 */
[----:B------:R-:W-:Y:S01]  /*2560*/  FSETP.GEU.AND P6, PT, R64, 1.175494350822287508e-38, PT ;  /* 0x008000004000780b */ /* 0x000fe20003fce000 */
[----:B------:R-:W-:Y:S01]  /*2570*/  @P4 FMUL R27, R27, 0.25 ;  /* 0x3e8000001b1b4820 */ /* 0x000fe20000400000 */
[----:B------:R-:W-:-:S03]  /*2580*/  @P4 FMUL R26, R26, 0.25 ;  /* 0x3e8000001a1a4820 */ /* 0x000fc60000400000 */
[----:B------:R-:W-:Y:S01]  /*2590*/  @!P5 FMUL R27, R27, 16777216 ;  /* 0x4b8000001b1bd820 */ /* 0x000fe20000400000 */
[----:B------:R-:W-:Y:S01]  /*25a0*/  @!P5 FMUL R26, R26, 16777216 ;  /* 0x4b8000001a1ad820 */ /* 0x000fe20000400000 */
[----:B------:R-:W-:Y:S01]  /*25b0*/  @P2 FMUL R25, R25, 0.25 ;  /* 0x3e80000019192820 */ /* 0x000fe20000400000 */
[----:B------:R-:W-:-:S03]  /*25c0*/  @P2 FMUL R24, R24, 0.25 ;  /* 0x3e80000018182820 */ /* 0x000fc60000400000 */
[----:B------:R-:W-:Y:S01]  /*25d0*/  @!P3 FMUL R25, R25, 16777216 ;  /* 0x4b8000001919b820 */ /* 0x000fe20000400000 */
[----:B------:R-:W-:Y:S01]  /*25e0*/  @!P3 FMUL R24, R24, 16777216 ;  /* 0x4b8000001818b820 */ /* 0x000fe20000400000 */
[----:B-1----:R-:W-:Y:S01]  /*25f0*/  ULEA UR5, UR6, UR5, 0x18 ;  /* 0x0000000506057291 */ /* 0x002fe2000f8ec0ff */
[----:B------:R-:W1:Y:S01]  /*2600*/  LDCU.64 UR6, c[0x0][0x3e0] ;  /* 0x00007c00ff0677ac */ /* 0x000e620008000a00 */
[----:B0-----:R-:W-:Y:S02]  /*2610*/  SHF.R.U32.HI R0, RZ, 0x4, R34 ;  /* 0x00000004ff007819 */ /* 0x001fe40000011622 */
[C---:B------:R-:W-:Y:S02]  /*2620*/  LOP3.LUT R7, R34.reuse, 0xc0, RZ, 0xc0, !PT ;  /* 0x000000c022077812 */ /* 0x040fe400078ec0ff */
[----:B------:R-:W-:Y:S02]  /*2630*/  LOP3.LUT R4, R34, 0x3, RZ, 0xc0, !PT ;  /* 0x0000000322047812 */ /* 0x000fe400078ec0ff */
[----:B------:R-:W-:-:S02]  /*2640*/  LOP3.LUT R0, R0, 0x2, RZ, 0xc0, !PT ;  /* 0x0000000200007812 */ /* 0x000fc400078ec0ff */
[----:B------:R-:W-:Y:S02]  /*2650*/  LEA R3, R4, R7, 0x3 ;  /* 0x0000000704037211 */ /* 0x000fe400078e18ff */
[C---:B------:R-:W-:Y:S02]  /*2660*/  LOP3.LUT R8, R34.reuse, 0x3f, RZ, 0xc0, !PT ;  /* 0x0000003f22087812 */ /* 0x040fe400078ec0ff */
[C---:B------:R-:W-:Y:S01]  /*2670*/  LOP3.LUT R23, R34.reuse, 0x18, RZ, 0xc0, !PT ;  /* 0x0000001822177812 */ /* 0x040fe200078ec0ff */
[----:B------:R-:W-:Y:S02]  /*2680*/  IMAD.U32 R18, R3, 0x4, R0 ;  /* 0x0000000403127824 */ /* 0x000fe400078e0000 */
[----:B------:R-:W-:Y:S01]  /*2690*/  FMUL R0, R65, 8388608 ;  /* 0x4b00000041007820 */ /* 0x000fe20000400000 */
[----:B------:R-:W-:Y:S01]  /*26a0*/  LOP3.LUT R5, R34, 0xff, RZ, 0xc0, !PT ;  /* 0x000000ff22057812 */ /* 0x000fe200078ec0ff */
[----:B------:R-:W-:Y:S01]  /*26b0*/  FMUL R3, R137, 8388608 ;  /* 0x4b00000089037820 */ /* 0x000fe20000400000 */
[----:B------:R-:W-:Y:S01]  /*26c0*/  FSEL R4, RZ, -23, P6 ;  /* 0xc1b80000ff047808 */ /* 0x000fe20003000000 */
[----:B------:R-:W-:Y:S01]  /*26d0*/  IMAD R8, R23, 0x20, R8 ;  /* 0x0000002017087824 */ /* 0x000fe200078e0208 */
[----:B------:R-:W-:Y:S01]  /*26e0*/  FSEL R37, R0, R65, !P1 ;  /* 0x0000004100257208 */ /* 0x000fe20004800000 */
[----:B------:R-:W-:Y:S01]  /*26f0*/  @P4 FMUL R65, R65, 0.25 ;  /* 0x3e80000041414820 */ /* 0x000fe20000400000 */
[----:B------:R-:W-:Y:S01]  /*2700*/  FMUL R0, R64, 8388608 ;  /* 0x4b00000040007820 */ /* 0x000fe20000400000 */
[----:B------:R-:W-:Y:S01]  /*2710*/  FSETP.GEU.AND P4, PT, R137, 1.175494350822287508e-38, PT ;  /* 0x008000008900780b */ /* 0x000fe20003f8e000 */
[----:B------:R-:W-:-:S02]  /*2720*/  IMAD.SHL.U32 R8, R8, 0x4, RZ ;  /* 0x0000000408087824 */ /* 0x000fc400078e00ff */
[----:B------:R-:W-:Y:S01]  /*2730*/  @!P5 FMUL R65, R65, 16777216 ;  /* 0x4b8000004141d820 */ /* 0x000fe20000400000 */
[C---:B------:R-:W-:Y:S01]  /*2740*/  FSETP.GT.AND P5, PT, |R137|.reuse, 8.50705917302346158658e+37, PT ;  /* 0x7e8000008900780b */ /* 0x040fe20003fa4200 */
[----:B-1----:R-:W-:Y:S01]  /*2750*/  UIMAD UR6, UR12, UR6, URZ ;  /* 0x000000060c0672a4 */ /* 0x002fe2000f8e02ff */
[----:B------:R-:W-:Y:S01]  /*2760*/  FSEL R35, R0, R64, !P6 ;  /* 0x0000004000237208 */ /* 0x000fe20007000000 */
[----:B------:R-:W-:Y:S01]  /*2770*/  @P2 FMUL R64, R64, 0.25 ;  /* 0x3e80000040402820 */ /* 0x000fe20000400000 */
[----:B------:R-:W-:Y:S01]  /*2780*/  FSETP.GEU.AND P6, PT, |R137|, 1.175494350822287508e-38, PT ;  /* 0x008000008900780b */ /* 0x000fe20003fce200 */
[C---:B------:R-:W-:Y:S01]  /*2790*/  FMUL R0, R136.reuse, 8388608 ;  /* 0x4b00000088007820 */ /* 0x040fe20000400000 */
[----:B------:R-:W-:Y:S01]  /*27a0*/  FSETP.GEU.AND P2, PT, |R136|, 1.175494350822287508e-38, PT ;  /* 0x008000008800780b */ /* 0x000fe20003f4e200 */
[----:B------:R-:W-:Y:S01]  /*27b0*/  @!P3 FMUL R64, R64, 16777216 ;  /* 0x4b8000004040b820 */ /* 0x000fe20000400000 */
[----:B------:R-:W-:Y:S02]  /*27c0*/  FSETP.GT.AND P3, PT, |R136|, 8.50705917302346158658e+37, PT ;  /* 0x7e8000008800780b */ /* 0x000fe40003f64200 */
[----:B------:R-:W-:Y:S01]  /*27d0*/  ISETP.GE.U32.AND P0, PT, R5, 0x20, PT ;  /* 0x000000200500780c */ /* 0x000fe20003f06070 */
[----:B------:R-:W0:Y:S01]  /*27e0*/  MUFU.RCP R6, R64 ;  /* 0x0000004000067308 */ /* 0x000e220000001000 */
[----:B------:R-:W-:Y:S01]  /*27f0*/  FSEL R33, R3, R137, !P4 ;  /* 0x0000008903217208 */ /* 0x000fe20006000000 */
[----:B------:R-:W-:Y:S01]  /*2800*/  @P5 FMUL R31, R31, 0.25 ;  /* 0x3e8000001f1f5820 */ /* 0x000fe20000400000 */
[----:B------:R-:W-:Y:S01]  /*2810*/  @P5 FMUL R137, R137, 0.25 ;  /* 0x3e80000089895820 */ /* 0x000fe20000400000 */
[----:B------:R-:W-:Y:S01]  /*2820*/  @P5 FMUL R30, R30, 0.25 ;  /* 0x3e8000001e1e5820 */ /* 0x000fe20000400000 */
[----:B------:R-:W-:Y:S01]  /*2830*/  FSETP.GEU.AND P5, PT, R136, 1.175494350822287508e-38, PT ;  /* 0x008000008800780b */ /* 0x000fe20003fae000 */
[----:B------:R-:W-:Y:S01]  /*2840*/  VIADD R3, R35, 0xc0cafb0d ;  /* 0xc0cafb0d23037836 */ /* 0x000fe20000000000 */
[----:B------:R-:W-:Y:S01]  /*2850*/  SHF.R.U32.HI R7, RZ, 0x1, R7 ;  /* 0x00000001ff077819 */ /* 0x000fe20000011607 */
[----:B------:R-:W1:Y:S01]  /*2860*/  MUFU.RCP R5, R65 ;  /* 0x0000004100057308 */ /* 0x000e620000001000 */
[----:B------:R-:W-:Y:S01]  /*2870*/  FSEL R32, R0, R136, !P5 ;  /* 0x0000008800207208 */ /* 0x000fe20006800000 */
[----:B------:R-:W-:Y:S01]  /*2880*/  @P3 FMUL R136, R136, 0.25 ;  /* 0x3e80000088883820 */ /* 0x000fe20000400000 */
[----:B------:R-:W-:Y:S01]  /*2890*/  LOP3.LUT R22, R8, R7, RZ, 0x3c, !PT ;  /* 0x0000000708167212 */ /* 0x000fe200078e3cff */
[----:B------:R-:W-:Y:S01]  /*28a0*/  @!P6 FMUL R137, R137, 16777216 ;  /* 0x4b8000008989e820 */ /* 0x000fe20000400000 */
[----:B------:R-:W-:Y:S01]  /*28b0*/  LOP3.LUT R8, R3, 0xff800000, RZ, 0xc0, !PT ;  /* 0xff80000003087812 */ /* 0x000fe200078ec0ff */
[----:B------:R-:W-:Y:S01]  /*28c0*/  @!P2 FMUL R136, R136, 16777216 ;  /* 0x4b8000008888a820 */ /* 0x000fe20000400000 */
[----:B------:R-:W-:Y:S01]  /*28d0*/  @P3 FMUL R29, R29, 0.25 ;  /* 0x3e8000001d1d3820 */ /* 0x000fe20000400000 */
[----:B------:R-:W2:Y:S01]  /*28e0*/  MUFU.RCP R10, R137 ;  /* 0x00000089000a7308 */ /* 0x000ea20000001000 */
[----:B------:R-:W-:Y:S01]  /*28f0*/  I2FP.F32.S32 R3, R8 ;  /* 0x0000000800037245 */ /* 0x000fe20000201400 */
[C---:B0-----:R-:W-:Y:S01]  /*2900*/  FMUL R13, R6.reuse, R25 ;  /* 0x00000019060d7220 */ /* 0x041fe20000400000 */
[----:B------:R-:W-:Y:S01]  /*2910*/  FMUL R16, R6, R24 ;  /* 0x0000001806107220 */ /* 0x000fe20000400000 */
[----:B------:R-:W-:Y:S01]  /*2920*/  @P3 FMUL R28, R28, 0.25 ;  /* 0x3e8000001c1c3820 */ /* 0x000fe20000400000 */
[----:B------:R-:W-:Y:S01]  /*2930*/  FSEL R0, RZ, -23, P5 ;  /* 0xc1b80000ff007808 */ /* 0x000fe20002800000 */
[----:B------:R-:W-:Y:S01]  /*2940*/  FFMA.FTZ R9, R3, 1.1920928955078125e-07, R4 ;  /* 0x3400000003097823 */ /* 0x000fe20000010004 */
[----:B------:R-:W-:Y:S01]  /*2950*/  IADD3 R3, PT, PT, R32, -0x3f3504f3, RZ ;  /* 0xc0cafb0d20037810 */ /* 0x000fe20007ffe0ff */
[----:B------:R-:W0:Y:S01]  /*2960*/  MUFU.RCP R17, R136 ;  /* 0x0000008800117308 */ /* 0x000e220000001000 */
[C---:B-1----:R-:W-:Y:S01]  /*2970*/  FMUL R11, R5.reuse, R27 ;  /* 0x0000001b050b7220 */ /* 0x042fe20000400000 */
[----:B------:R-:W-:Y:S01]  /*2980*/  FMUL R14, R5, R26 ;  /* 0x0000001a050e7220 */ /* 0x000fe20000400000 */
[----:B------:R-:W-:Y:S01]  /*2990*/  VIADD R5, R33, 0xc0cafb0d ;  /* 0xc0cafb0d21057836 */ /* 0x000fe20000000000 */
[----:B------:R-:W-:Y:S01]  /*29a0*/  LOP3.LUT R3, R3, 0xff800000, RZ, 0xc0, !PT ;  /* 0xff80000003037812 */ /* 0x000fe200078ec0ff */
[----:B------:R-:W-:Y:S01]  /*29b0*/  @!P6 FMUL R31, R31, 16777216 ;  /* 0x4b8000001f1fe820 */ /* 0x000fe20000400000 */
[----:B------:R-:W-:Y:S01]  /*29c0*/  FSEL R4, RZ, -23, P4 ;  /* 0xc1b80000ff047808 */ /* 0x000fe20002000000 */
[----:B------:R-:W-:Y:S01]  /*29d0*/  @!P6 FMUL R30, R30, 16777216 ;  /* 0x4b8000001e1ee820 */ /* 0x000fe20000400000 */
[----:B------:R-:W-:Y:S01]  /*29e0*/  LOP3.LUT R6, R5, 0xff800000, RZ, 0xc0, !PT ;  /* 0xff80000005067812 */ /* 0x000fe200078ec0ff */
[----:B------:R-:W-:Y:S01]  /*29f0*/  @!P2 FMUL R29, R29, 16777216 ;  /* 0x4b8000001d1da820 */ /* 0x000fe20000400000 */
[----:B------:R-:W-:Y:S01]  /*2a00*/  I2FP.F32.S32 R5, R3 ;  /* 0x0000000300057245 */ /* 0x000fe20000201400 */
[----:B------:R-:W-:Y:S01]  /*2a10*/  @!P2 FMUL R28, R28, 16777216 ;  /* 0x4b8000001c1ca820 */ /* 0x000fe20000400000 */
[----:B------:R-:W-:Y:S01]  /*2a20*/  I2FP.F32.S32 R7, R6 ;  /* 0x0000000600077245 */ /* 0x000fe20000201400 */
[C---:B--2---:R-:W-:Y:S01]  /*2a30*/  FMUL R12, R10.reuse, R31 ;  /* 0x0000001f0a0c7220 */ /* 0x044fe20000400000 */
[----:B------:R-:W-:Y:S01]  /*2a40*/  FMUL R15, R10, R30 ;  /* 0x0000001e0a0f7220 */ /* 0x000fe20000400000 */
[----:B------:R-:W-:Y:S01]  /*2a50*/  FFMA.FTZ R0, R5, 1.1920928955078125e-07, R0 ;  /* 0x3400000005007823 */ /* 0x000fe20000010000 */
[----:B------:R-:W-:Y:S01]  /*2a60*/  LOP3.LUT R39, R34, 0x1c, RZ, 0xc0, !PT ;  /* 0x0000001c22277812 */ /* 0x000fe200078ec0ff */
[C---:B0-----:R-:W-:Y:S01]  /*2a70*/  FMUL R5, R17.reuse, R29 ;  /* 0x0000001d11057220 */ /* 0x041fe20000400000 */
[----:B------:R-:W-:Y:S01]  /*2a80*/  FMUL R10, R17, R28 ;  /* 0x0000001c110a7220 */ /* 0x000fe20000400000 */
[----:B------:R-:W-:Y:S01]  /*2a90*/  FFMA.FTZ R7, R7, 1.1920928955078125e-07, R4 ;  /* 0x3400000007077823 */ /* 0x000fe20000010004 */
[----:B------:R-:W-:Y:S01]  /*2aa0*/  VIADD R4, R37, 0xc0cafb0d ;  /* 0xc0cafb0d25047836 */ /* 0x000fe20000000000 */
[----:B------:R-:W-:Y:S01]  /*2ab0*/  F2FP.BF16.F32.PACK_AB R15, R12, R15 ;  /* 0x0000000f0c0f723e */ /* 0x000fe200000010ff */
[----:B------:R-:W-:Y:S01]  /*2ac0*/  IMAD.IADD R8, R35, 0x1, -R8 ;  /* 0x0000000123087824 */ /* 0x000fe200078e0a08 */
[----:B------:R-:W-:Y:S01]  /*2ad0*/  F2FP.BF16.F32.PACK_AB R12, R5, R10 ;  /* 0x0000000a050c723e */ /* 0x000fe200000010ff */
[----:B------:R-:W-:Y:S01]  /*2ae0*/  IMAD.IADD R18, R39, 0x1, R18 ;  /* 0x0000000127127824 */ /* 0x000fe200078e0212 */
[----:B------:R-:W-:Y:S01]  /*2af0*/  LOP3.LUT R10, R4, 0xff800000, RZ, 0xc0, !PT ;  /* 0xff800000040a7812 */ /* 0x000fe200078ec0ff */
[----:B------:R-:W-:Y:S01]  /*2b00*/  FADD R8, R8, -1 ;  /* 0xbf80000008087421 */ /* 0x000fe20000000000 */
[----:B------:R-:W-:Y:S01]  /*2b10*/  F2FP.BF16.F32.PACK_AB R13, R13, R16 ;  /* 0x000000100d0d723e */ /* 0x000fe200000010ff */
[----:B------:R-:W-:Y:S01]  /*2b20*/  IMAD.IADD R3, R32, 0x1, -R3 ;  /* 0x0000000120037824 */ /* 0x000fe200078e0a03 */
[----:B------:R-:W-:Y:S01]  /*2b30*/  FSEL R4, RZ, -23, P1 ;  /* 0xc1b80000ff047808 */ /* 0x000fe20000800000 */
[----:B------:R-:W-:Y:S01]  /*2b40*/  IMAD.IADD R6, R33, 0x1, -R6 ;  /* 0x0000000121067824 */ /* 0x000fe200078e0a06 */
[----:B------:R-:W-:Y:S01]  /*2b50*/  I2FP.F32.S32 R5, R10 ;  /* 0x0000000a00057245 */ /* 0x000fe20000201400 */
[----:B------:R-:W-:Y:S01]  /*2b60*/  FADD R3, R3, -1 ;  /* 0xbf80000003037421 */ /* 0x000fe20000000000 */
[C---:B------:R-:W-:Y:S01]  /*2b70*/  PRMT R21, R13.reuse, 0x7610, R21 ;  /* 0x000076100d157816 */ /* 0x040fe20000000015 */
[----:B------:R-:W-:Y:S01]  /*2b80*/  FADD R6, R6, -1 ;  /* 0xbf80000006067421 */ /* 0x000fe20000000000 */
[----:B------:R-:W-:Y:S01]  /*2b90*/  PRMT R24, R13, 0x7632, R24 ;  /* 0x000076320d187816 */ /* 0x000fe20000000018 */
[----:B------:R-:W-:Y:S01]  /*2ba0*/  IMAD.IADD R10, R37, 0x1, -R10 ;  /* 0x00000001250a7824 */ /* 0x000fe200078e0a0a */
[----:B------:R-:W-:-:S02]  /*2bb0*/  MOV R13, 0x3dc6b27f ;  /* 0x3dc6b27f000d7802 */ /* 0x000fc40000000f00 */
[----:B------:R-:W-:Y:S01]  /*2bc0*/  PRMT R19, R12, 0x7610, R19 ;  /* 0x000076100c137816 */ /* 0x000fe20000000013 */
[----:B------:R-:W-:Y:S01]  /*2bd0*/  FADD R10, R10, -1 ;  /* 0xbf8000000a0a7421 */ /* 0x000fe20000000000 */
[----:B------:R-:W-:Y:S01]  /*2be0*/  PRMT R20, R12, 0x7632, R20 ;  /* 0x000076320c147816 */ /* 0x000fe20000000014 */
[----:B------:R-:W-:Y:S01]  /*2bf0*/  FFMA.FTZ R12, R5, 1.1920928955078125e-07, R4 ;  /* 0x34000000050c7823 */ /* 0x000fe20000010004 */
[----:B------:R-:W-:Y:S01]  /*2c00*/  LOP3.LUT R17, R18, 0x20, RZ, 0x3c, !PT ;  /* 0x0000002012117812 */ /* 0x000fe200078e3cff */
[C---:B------:R-:W-:Y:S01]  /*2c10*/  FFMA.FTZ R5, R8.reuse, R13, -0.16845393180847167969 ;  /* 0xbe2c7f3008057423 */ /* 0x040fe2000001000d */
[----:B------:R-:W-:Y:S01]  /*2c20*/  PRMT R16, R15, 0x7632, R16 ;  /* 0x000076320f107816 */ /* 0x000fe20000000010 */
[----:B------:R-:W-:Y:S01]  /*2c30*/  STS.U16 [R18+UR5], R19 ;  /* 0x0000001312007988 */ /* 0x000fe20008000405 */
[----:B------:R-:W-:Y:S01]  /*2c40*/  F2FP.BF16.F32.PACK_AB R11, R11, R14 ;  /* 0x0000000e0b0b723e */ /* 0x000fe200000010ff */
[----:B------:R-:W-:Y:S01]  /*2c50*/  FFMA.FTZ R5, R8, R5, 0.1716887056827545166 ;  /* 0x3e2fcf2a08057423 */ /* 0x000fe20000010005 */
[C---:B------:R-:W-:Y:S01]  /*2c60*/  LOP3.LUT R4, R18.reuse, 0x40, RZ, 0x3c, !PT ;  /* 0x0000004012047812 */ /* 0x040fe200078e3cff */
[----:B------:R0:W-:Y:S01]  /*2c70*/  STS.U16 [R18+UR5+0x80], R20 ;  /* 0x0000801412007988 */ /* 0x0001e20008000405 */
[----:B------:R-:W-:-:S02]  /*2c80*/  LOP3.LUT R14, R18, 0x60, RZ, 0x3c, !PT ;  /* 0x00000060120e7812 */ /* 0x000fc400078e3cff */
[----:B------:R-:W-:Y:S01]  /*2c90*/  ISETP.GE.U32.AND P4, PT, R35, 0x7f800000, PT ;  /* 0x7f8000002300780c */ /* 0x000fe20003f86070 */
[----:B------:R1:W-:Y:S01]  /*2ca0*/  STS.U16 [R17+UR5+0x400], R15 ;  /* 0x0004000f11007988 */ /* 0x0003e20008000405 */
[----:B------:R-:W-:Y:S02]  /*2cb0*/  ISETP.GE.U32.AND P3, PT, R32, 0x7f800000, PT ;  /* 0x7f8000002000780c */ /* 0x000fe40003f66070 */
[----:B------:R-:W-:Y:S01]  /*2cc0*/  ISETP.GE.U32.AND P1, PT, R33, 0x7f800000, PT ;  /* 0x7f8000002100780c */ /* 0x000fe20003f26070 */
[----:B------:R2:W-:Y:S01]  /*2cd0*/  STS.U16 [R17+UR5+0x480], R16 ;  /* 0x0004801011007988 */ /* 0x0005e20008000405 */
[----:B------:R-:W-:Y:S01]  /*2ce0*/  ISETP.GE.U32.AND P5, PT, R37, 0x7f800000, PT ;  /* 0x7f8000002500780c */ /* 0x000fe20003fa6070 */
[----:B0-----:R-:W0:Y:S01]  /*2cf0*/  LDC.64 R18, c[0x0][0x398] ;  /* 0x0000e600ff127b82 */ /* 0x001e220000000a00 */
[----:B------:R-:W-:Y:S01]  /*2d00*/  FSETP.NEU.AND P2, PT, R35, RZ, PT ;  /* 0x000000ff2300720b */ /* 0x000fe20003f4d000 */
[----:B------:R-:W-:Y:S01]  /*2d10*/  STS.U16 [R4+UR5+0x800], R21 ;  /* 0x0008001504007988 */ /* 0x000fe20008000405 */
[----:B-1----:R-:W-:-:S03]  /*2d20*/  PRMT R15, R11, 0x7632, R15 ;  /* 0x000076320b0f7816 */ /* 0x002fc6000000000f */
[----:B------:R1:W-:Y:S02]  /*2d30*/  STS.U16 [R4+UR5+0x880], R24 ;  /* 0x0008801804007988 */ /* 0x0003e40008000405 */
[----:B--2---:R-:W2:Y:S02]  /*2d40*/  LDC R16, c[0x0][0x3e8] ;  /* 0x0000fa00ff107b82 */ /* 0x004ea40000000800 */
[----:B------:R3:W-:Y:S04]  /*2d50*/  STS.U16 [R14+UR5+0xc00], R11 ;  /* 0x000c000b0e007988 */ /* 0x0007e80008000405 */
[----:B------:R-:W-:Y:S01]  /*2d60*/  STS.U16 [R14+UR5+0xc80], R15 ;  /* 0x000c800f0e007988 */ /* 0x000fe20008000405 */
[C---:B-1----:R-:W-:Y:S01]  /*2d70*/  FFMA.FTZ R4, R3.reuse, R13, -0.16845393180847167969 ;  /* 0xbe2c7f3003047423 */ /* 0x042fe2000001000d */
[----:B------:R-:W-:Y:S01]  /*2d80*/  BAR.SYNC.DEFER_BLOCKING 0x0 ;  /* 0x0000000000007b1d */ /* 0x000fe20000010000 */
[----:B---3--:R-:W-:Y:S01]  /*2d90*/  FFMA.FTZ R11, R8, R5, -0.17900948226451873779 ;  /* 0xbe374e43080b7423 */ /* 0x008fe20000010005 */
[-C--:B------:R-:W-:Y:S01]  /*2da0*/  FFMA.FTZ R5, R6, R13.reuse, -0.16845393180847167969 ;  /* 0xbe2c7f3006057423 */ /* 0x080fe2000001000d */
[C---:B------:R-:W-:Y:S01]  /*2db0*/  FFMA.FTZ R4, R3.reuse, R4, 0.1716887056827545166 ;  /* 0x3e2fcf2a03047423 */ /* 0x040fe20000010004 */
[----:B------:R-:W-:Y:S01]  /*2dc0*/  FFMA.FTZ R13, R10, R13, -0.16845393180847167969 ;  /* 0xbe2c7f300a0d7423 */ /* 0x000fe2000001000d */
[----:B------:R-:W-:Y:S01]  /*2dd0*/  FFMA.FTZ R11, R8, R11, 0.20512372255325317383 ;  /* 0x3e520bf4080b7423 */ /* 0x000fe2000001000b */
[----:B------:R-:W-:Y:S01]  /*2de0*/  FFMA.FTZ R5, R6, R5, 0.1716887056827545166 ;  /* 0x3e2fcf2a06057423 */ /* 0x000fe20000010005 */
[C---:B------:R-:W-:Y:S01]  /*2df0*/  FFMA.FTZ R4, R3.reuse, R4, -0.17900948226451873779 ;  /* 0xbe374e4303047423 */ /* 0x040fe20000010004 */
[----:B------:R-:W-:Y:S01]  /*2e00*/  FFMA.FTZ R13, R10, R13, 0.1716887056827545166 ;  /* 0x3e2fcf2a0a0d7423 */ /* 0x000fe2000001000d */
[----:B------:R-:W-:Y:S01]  /*2e10*/  FFMA.FTZ R11, R8, R11, -0.24046532809734344482 ;  /* 0xbe763c8b080b7423 */ /* 0x000fe2000001000b */
[----:B------:R-:W-:Y:S01]  /*2e20*/  FFMA.FTZ R5, R6, R5, -0.17900948226451873779 ;  /* 0xbe374e4306057423 */ /* 0x000fe20000010005 */
[C---:B------:R-:W-:Y:S01]  /*2e30*/  FFMA.FTZ R4, R3.reuse, R4, 0.20512372255325317383 ;  /* 0x3e520bf403047423 */ /* 0x040fe20000010004 */
[----:B------:R-:W-:Y:S01]  /*2e40*/  FFMA.FTZ R13, R10, R13, -0.17900948226451873779 ;  /* 0xbe374e430a0d7423 */ /* 0x000fe2000001000d */
[----:B------:R-:W-:Y:S01]  /*2e50*/  FFMA.FTZ R11, R8, R11, 0.28857114911079406738 ;  /* 0x3e93bf99080b7423 */ /* 0x000fe2000001000b */
[----:B------:R-:W-:Y:S01]  /*2e60*/  FFMA.FTZ R5, R6, R5, 0.20512372255325317383 ;  /* 0x3e520bf406057423 */ /* 0x000fe20000010005 */
[C---:B------:R-:W-:Y:S01]  /*2e70*/  FFMA.FTZ R4, R3.reuse, R4, -0.24046532809734344482 ;  /* 0xbe763c8b03047423 */ /* 0x040fe20000010004 */
[----:B------:R-:W-:Y:S01]  /*2e80*/  FFMA.FTZ R13, R10, R13, 0.20512372255325317383 ;  /* 0x3e520bf40a0d7423 */ /* 0x000fe2000001000d */
[----:B------:R-:W-:Y:S01]  /*2e90*/  FFMA.FTZ R11, R8, R11, -0.36067417263984680176 ;  /* 0xbeb8aa49080b7423 */ /* 0x000fe2000001000b */
[----:B------:R-:W-:Y:S01]  /*2ea0*/  FFMA.FTZ R5, R6, R5, -0.24046532809734344482 ;  /* 0xbe763c8b06057423 */ /* 0x000fe20000010005 */
[C---:B------:R-:W-:Y:S01]  /*2eb0*/  FFMA.FTZ R4, R3.reuse, R4, 0.28857114911079406738 ;  /* 0x3e93bf9903047423 */ /* 0x040fe20000010004 */
[----:B------:R-:W-:Y:S01]  /*2ec0*/  FFMA.FTZ R13, R10, R13, -0.24046532809734344482 ;  /* 0xbe763c8b0a0d7423 */ /* 0x000fe2000001000d */
[----:B------:R-:W-:Y:S01]  /*2ed0*/  FFMA.FTZ R11, R8, R11, 0.48089820146560668945 ;  /* 0x3ef6384a080b7423 */ /* 0x000fe2000001000b */
[----:B------:R-:W-:Y:S01]  /*2ee0*/  FFMA.FTZ R5, R6, R5, 0.28857114911079406738 ;  /* 0x3e93bf9906057423 */ /* 0x000fe20000010005 */
[C---:B------:R-:W-:Y:S01]  /*2ef0*/  FFMA.FTZ R4, R3.reuse, R4, -0.36067417263984680176 ;  /* 0xbeb8aa4903047423 */ /* 0x040fe20000010004 */
[----:B------:R-:W-:Y:S01]  /*2f00*/  FFMA.FTZ R13, R10, R13, 0.28857114911079406738 ;  /* 0x3e93bf990a0d7423 */ /* 0x000fe2000001000d */
[----:B------:R-:W-:Y:S01]  /*2f10*/  FFMA.FTZ R11, R8, R11, -0.72134751081466674805 ;  /* 0xbf38aa3b080b7423 */ /* 0x000fe2000001000b */
[----:B------:R-:W-:Y:S01]  /*2f20*/  FFMA.FTZ R5, R6, R5, -0.36067417263984680176 ;  /* 0xbeb8aa4906057423 */ /* 0x000fe20000010005 */
[C---:B------:R-:W-:Y:S01]  /*2f30*/  FFMA.FTZ R4, R3.reuse, R4, 0.48089820146560668945 ;  /* 0x3ef6384a03047423 */ /* 0x040fe20000010004 */
[----:B------:R-:W-:Y:S01]  /*2f40*/  FFMA.FTZ R13, R10, R13, -0.36067417263984680176 ;  /* 0xbeb8aa490a0d7423 */ /* 0x000fe2000001000d */
[----:B------:R-:W1:Y:S01]  /*2f50*/  LDS R25, [R22+UR5] ;  /* 0x0000000516197984 */ /* 0x000e620008000800 */
[----:B------:R-:W-:Y:S01]  /*2f60*/  FFMA.FTZ R5, R6, R5, 0.48089820146560668945 ;  /* 0x3ef6384a06057423 */ /* 0x000fe20000010005 */
[C---:B------:R-:W-:Y:S01]  /*2f70*/  FFMA.FTZ R4, R3.reuse, R4, -0.72134751081466674805 ;  /* 0xbf38aa3b03047423 */ /* 0x040fe20000010004 */
[----:B------:R-:W-:Y:S01]  /*2f80*/  FMUL R11, R8, R11 ;  /* 0x0000000b080b7220 */ /* 0x000fe20000400000 */
[----:B------:R-:W-:Y:S01]  /*2f90*/  FFMA.FTZ R13, R10, R13, 0.48089820146560668945 ;  /* 0x3ef6384a0a0d7423 */ /* 0x000fe2000001000d */
[----:B------:R-:W-:Y:S01]  /*2fa0*/  FFMA.FTZ R5, R6, R5, -0.72134751081466674805 ;  /* 0xbf38aa3b06057423 */ /* 0x000fe20000010005 */
[C---:B------:R-:W-:Y:S01]  /*2fb0*/  FMUL R4, R3.reuse, R4 ;  /* 0x0000000403047220 */ /* 0x040fe20000400000 */
[----:B------:R-:W-:Y:S01]  /*2fc0*/  FMUL R11, R8, R11 ;  /* 0x0000000b080b7220 */ /* 0x000fe20000400000 */
[----:B------:R-:W3:Y:S01]  /*2fd0*/  LDS R27, [R22+UR5+0x100] ;  /* 0x00010005161b7984 */ /* 0x000ee20008000800 */
[----:B------:R-:W-:Y:S01]  /*2fe0*/  FMUL R5, R6, R5 ;  /* 0x0000000506057220 */ /* 0x000fe20000400000 */
[C---:B------:R-:W-:Y:S01]  /*2ff0*/  FMUL R4, R3.reuse, R4 ;  /* 0x0000000403047220 */ /* 0x040fe20000400000 */
[----:B------:R-:W-:Y:S01]  /*3000*/  FFMA.FTZ R13, R10, R13, -0.72134751081466674805 ;  /* 0xbf38aa3b0a0d7423 */ /* 0x000fe2000001000d */
[----:B------:R-:W-:Y:S01]  /*3010*/  FFMA.FTZ R8, R8, 1.4426950216293334961, R11 ;  /* 0x3fb8aa3b08087823 */ /* 0x000fe2000001000b */
[----:B------:R-:W-:Y:S01]  /*3020*/  FMUL R5, R6, R5 ;  /* 0x0000000506057220 */ /* 0x000fe20000400000 */
[----:B------:R-:W-:Y:S01]  /*3030*/  FFMA.FTZ R3, R3, 1.4426950216293334961, R4 ;  /* 0x3fb8aa3b03037823 */ /* 0x000fe20000010004 */
[----:B------:R-:W-:Y:S01]  /*3040*/  @P3 MOV R4, 0x7f800000 ;  /* 0x7f80000000043802 */ /* 0x000fe20000000f00 */
[----:B------:R-:W-:Y:S01]  /*3050*/  FMUL R13, R10, R13 ;  /* 0x0000000d0a0d7220 */ /* 0x000fe20000400000 */
[----:B------:R-:W-:Y:S01]  /*3060*/  FFMA.FTZ R6, R6, 1.4426950216293334961, R5 ;  /* 0x3fb8aa3b06067823 */ /* 0x000fe20000010005 */
[----:B------:R-:W-:Y:S01]  /*3070*/  FADD R0, R0, R3 ;  /* 0x0000000300007221 */ /* 0x000fe20000000000 */
[----:B------:R-:W-:Y:S01]  /*3080*/  LDS R29, [R22+UR5+0x200] ;  /* 0x00020005161d7984 */ /* 0x000fe20008000800 */
[----:B------:R-:W-:Y:S01]  /*3090*/  FADD R20, R9, R8 ;  /* 0x0000000809147221 */ /* 0x000fe20000000000 */
[----:B------:R-:W-:Y:S01]  /*30a0*/  FADD R3, R7, R6 ;  /* 0x0000000607037221 */ /* 0x000fe20000000000 */
[----:B------:R-:W-:Y:S01]  /*30b0*/  SHF.R.U32.HI R7, RZ, 0x5, R34 ;  /* 0x00000005ff077819 */ /* 0x000fe20000011622 */
[----:B------:R-:W-:Y:S01]  /*30c0*/  @P4 IMAD.MOV.U32 R6, RZ, RZ, 0x7f800000 ;  /* 0x7f800000ff064424 */ /* 0x000fe200078e00ff */
[----:B------:R4:W5:Y:S01]  /*30d0*/  LDS R31, [R22+UR5+0x300] ;  /* 0x00030005161f7984 */ /* 0x0009620008000800 */
[----:B------:R-:W-:Y:S01]  /*30e0*/  FMUL R13, R10, R13 ;  /* 0x0000000d0a0d7220 */ /* 0x000fe20000400000 */
[----:B------:R-:W-:Y:S01]  /*30f0*/  SGXT.U32 R7, R7, 0x3 ;  /* 0x000000030707781a */ /* 0x000fe20000000000 */
[----:B------:R-:W-:Y:S01]  /*3100*/  @P4 FFMA.FTZ R20, R35, R6, +INF ;  /* 0x7f80000023144423 */ /* 0x000fe20000010006 */
[----:B------:R-:W-:-:S02]  /*3110*/  @P1 IMAD.MOV.U32 R6, RZ, RZ, 0x7f800000 ;  /* 0x7f800000ff061424 */ /* 0x000fc400078e00ff */
[----:B------:R-:W-:Y:S01]  /*3120*/  @P3 FFMA.FTZ R0, R32, R4, +INF ;  /* 0x7f80000020003423 */ /* 0x000fe20000010004 */
[----:B------:R-:W-:Y:S02]  /*3130*/  IMAD R4, R2, UR7, RZ ;  /* 0x0000000702047c24 */ /* 0x000fe4000f8e02ff */
[----:B------:R-:W-:Y:S01]  /*3140*/  FFMA.FTZ R13, R10, 1.4426950216293334961, R13 ;  /* 0x3fb8aa3b0a0d7823 */ /* 0x000fe2000001000d */
[----:B--2---:R-:W-:Y:S02]  /*3150*/  IMAD R7, R7, R16, RZ ;  /* 0x0000001007077224 */ /* 0x004fe400078e02ff */
[C---:B------:R-:W-:Y:S01]  /*3160*/  @P1 FFMA.FTZ R3, R33.reuse, R6, +INF ;  /* 0x7f80000021031423 */ /* 0x040fe20000010006 */
[----:B------:R-:W-:Y:S01]  /*3170*/  USHF.L.U32 UR7, UR6, 0x1, URZ ;  /* 0x0000000106077899 */ /* 0x000fe200080006ff */
[----:B------:R-:W-:Y:S02]  /*3180*/  @P5 IMAD.MOV.U32 R6, RZ, RZ, 0x7f800000 ;  /* 0x7f800000ff065424 */ /* 0x000fe400078e00ff */
[----:B------:R-:W-:Y:S01]  /*3190*/  FADD R21, R12, R13 ;  /* 0x0000000d0c157221 */ /* 0x000fe20000000000 */
[----:B------:R-:W-:Y:S01]  /*31a0*/  IMAD R9, R16, 0x8, R7 ;  /* 0x0000000810097824 */ /* 0x000fe200078e0207 */
[----:B------:R-:W-:Y:S01]  /*31b0*/  FSETP.NEU.AND P3, PT, R33, RZ, PT ;  /* 0x000000ff2100720b */ /* 0x000fe20003f6d000 */
[----:B------:R-:W-:-:S02]  /*31c0*/  IMAD.SHL.U32 R5, R4, 0x2, RZ ;  /* 0x0000000204057824 */ /* 0x000fc400078e00ff */
[----:B------:R-:W-:Y:S01]  /*31d0*/  @P5 FFMA.FTZ R21, R37, R6, +INF ;  /* 0x7f80000025155423 */ /* 0x000fe20000010006 */
[----:B------:R-:W-:Y:S01]  /*31e0*/  IMAD R11, R16, 0x8, R9 ;  /* 0x00000008100b7824 */ /* 0x000fe200078e0209 */
[----:B-1----:R-:W-:Y:S01]  /*31f0*/  PRMT R28, R25, 0x7632, R28 ;  /* 0x00007632191c7816 */ /* 0x002fe2000000001c */
[----:B------:R-:W-:Y:S01]  /*3200*/  IMAD.HI R4, R4, 0x2, RZ ;  /* 0x0000000204047827 */ /* 0x000fe200078e02ff */
[----:B0-----:R-:W-:Y:S01]  /*3210*/  IADD3 R18, P5, P6, R5, UR7, R18 ;  /* 0x0000000705127c10 */ /* 0x001fe2000febe012 */
[----:B------:R-:W-:Y:S01]  /*3220*/  UIMAD.WIDE UR6, UR6, 0x2, URZ ;  /* 0x00000002060678a5 */ /* 0x000fe2000f8e02ff */
[----:B------:R-:W-:Y:S01]  /*3230*/  SHF.L.U32 R5, R34, 0x4, RZ ;  /* 0x0000000422057819 */ /* 0x000fe200000006ff */
[C---:B------:R-:W-:Y:S01]  /*3240*/  IMAD R13, R16.reuse, 0x8, R11 ;  /* 0x00000008100d7824 */ /* 0x040fe200078e020b */
[----:B------:R-:W-:Y:S02]  /*3250*/  FSETP.NEU.AND P1, PT, R37, RZ, PT ;  /* 0x000000ff2500720b */ /* 0x000fe40003f2d000 */
[----:B------:R-:W-:Y:S01]  /*3260*/  LOP3.LUT R5, R5, 0x70, RZ, 0xc0, !PT ;  /* 0x0000007005057812 */ /* 0x000fe200078ec0ff */
[----:B------:R-:W-:Y:S01]  /*3270*/  IMAD R15, R16, 0x8, R13 ;  /* 0x00000008100f7824 */ /* 0x000fe200078e020d */
[----:B------:R-:W-:-:S02]  /*3280*/  IADD3.X R26, PT, PT, R4, UR7, R19, P5, P6 ;  /* 0x00000007041a7c10 */ /* 0x000fc4000afec413 */
[-C--:B------:R-:W-:Y:S01]  /*3290*/  LEA R4, P6, R7, R18.reuse, 0x1 ;  /* 0x0000001207047211 */ /* 0x080fe200078c08ff */
[----:B------:R-:W-:Y:S01]  /*32a0*/  VIADD R24, R5, UR5 ;  /* 0x0000000505187c36 */ /* 0x000fe20008000000 */
[----:B------:R-:W-:Y:S01]  /*32b0*/  LEA R6, P5, R9, R18, 0x1 ;  /* 0x0000001209067211 */ /* 0x000fe200078a08ff */
[----:B------:R-:W0:Y:S01]  /*32c0*/  LDCU UR6, c[0x0][0x3ec] ;  /* 0x00007d80ff0677ac */ /* 0x000e220008000800 */
[C---:B------:R-:W-:Y:S02]  /*32d0*/  LEA R17, R16.reuse, R15, 0x3 ;  /* 0x0000000f10117211 */ /* 0x040fe400078e18ff */
[----:B------:R-:W-:Y:S02]  /*32e0*/  LEA.HI.X.SX32 R5, R7, R26, 0x1, P6 ;  /* 0x0000001a07057211 */ /* 0x000fe400030f0eff */
[----:B------:R-:W-:Y:S01]  /*32f0*/  LEA R8, P6, R11, R18, 0x1 ;  /* 0x000000120b087211 */ /* 0x000fe200078c08ff */
[C---:B------:R-:W-:Y:S01]  /*3300*/  IMAD R19, R16.reuse, 0x8, R17 ;  /* 0x0000000810137824 */ /* 0x040fe200078e0211 */
[----:B------:R-:W-:Y:S01]  /*3310*/  LEA.HI.X.SX32 R7, R9, R26, 0x1, P5 ;  /* 0x0000001a09077211 */ /* 0x000fe200028f0eff */
[----:B------:R-:W-:Y:S01]  /*3320*/  STG.E.U16 desc[UR10][R4.64], R25 ;  /* 0x0000001904007986 */ /* 0x000fe2000c10150a */
[----:B------:R-:W-:Y:S01]  /*3330*/  LEA R10, P5, R13, R18, 0x1 ;  /* 0x000000120d0a7211 */ /* 0x000fe200078a08ff */
[----:B----4-:R-:W-:Y:S01]  /*3340*/  IMAD R22, R16, 0x8, R19 ;  /* 0x0000000810167824 */ /* 0x010fe200078e0213 */
[----:B------:R-:W-:Y:S01]  /*3350*/  LEA.HI.X.SX32 R9, R11, R26, 0x1, P6 ;  /* 0x0000001a0b097211 */ /* 0x000fe200030f0eff */
[----:B------:R1:W-:Y:S01]  /*3360*/  STG.E.U16 desc[UR10][R6.64], R28 ;  /* 0x0000001c06007986 */ /* 0x0003e2000c10150a */
[----:B------:R-:W-:-:S02]  /*3370*/  LEA R12, P6, R15, R18, 0x1 ;  /* 0x000000120f0c7211 */ /* 0x000fc400078c08ff */
[----:B------:R-:W-:Y:S01]  /*3380*/  LEA.HI.X.SX32 R11, R13, R26, 0x1, P5 ;  /* 0x0000001a0d0b7211 */ /* 0x000fe200028f0eff */
[----:B---3--:R2:W-:Y:S01]  /*3390*/  STG.E.U16 desc[UR10][R8.64], R27 ;  /* 0x0000001b08007986 */ /* 0x0085e2000c10150a */
[----:B------:R-:W-:Y:S01]  /*33a0*/  LEA R14, P5, R17, R18, 0x1 ;  /* 0x00000012110e7211 */ /* 0x000fe200078a08ff */
[----:B0-----:R-:W-:Y:S01]  /*33b0*/  UIMAD UR6, UR12, UR6, URZ ;  /* 0x000000060c0672a4 */ /* 0x001fe2000f8e02ff */
[----:B------:R-:W-:Y:S02]  /*33c0*/  LEA.HI.X.SX32 R13, R15, R26, 0x1, P6 ;  /* 0x0000001a0f0d7211 */ /* 0x000fe400030f0eff */
[----:B------:R-:W-:Y:S01]  /*33d0*/  LEA R16, P6, R19, R18, 0x1 ;  /* 0x0000001213107211 */ /* 0x000fe200078c08ff */
[----:B------:R-:W-:Y:S01]  /*33e0*/  USHF.L.U32 UR9, UR6, 0x2, URZ ;  /* 0x0000000206097899 */ /* 0x000fe200080006ff */
[----:B------:R-:W-:Y:S01]  /*33f0*/  LEA.HI.X.SX32 R15, R17, R26, 0x1, P5 ;  /* 0x0000001a110f7211 */ /* 0x000fe200028f0eff */
[----:B------:R-:W-:Y:S01]  /*3400*/  UIMAD.WIDE UR6, UR6, 0x4, URZ ;  /* 0x00000004060678a5 */ /* 0x000fe2000f8e02ff */
[----:B-1----:R-:W-:-:S02]  /*3410*/  PRMT R7, R27, 0x7632, R7 ;  /* 0x000076321b077816 */ /* 0x002fc40000000007 */
[C---:B------:R-:W-:Y:S02]  /*3420*/  LEA R18, P5, R22.reuse, R18, 0x1 ;  /* 0x0000001216127211 */ /* 0x040fe400078a08ff */
[-C--:B------:R-:W-:Y:S01]  /*3430*/  LEA.HI.X.SX32 R17, R19, R26.reuse, 0x1, P6 ;  /* 0x0000001a13117211 */ /* 0x080fe200030f0eff */
[----:B------:R0:W-:Y:S01]  /*3440*/  STG.E.U16 desc[UR10][R10.64], R7 ;  /* 0x000000070a007986 */ /* 0x0001e2000c10150a */
[----:B------:R-:W-:Y:S02]  /*3450*/  LEA.HI.X.SX32 R19, R22, R26, 0x1, P5 ;  /* 0x0000001a16137211 */ /* 0x000fe400028f0eff */
[----:B-----5:R-:W-:Y:S01]  /*3460*/  PRMT R6, R31, 0x7632, R6 ;  /* 0x000076321f067816 */ /* 0x020fe20000000006 */
[----:B------:R-:W-:Y:S01]  /*3470*/  STG.E.U16 desc[UR10][R12.64], R29 ;  /* 0x0000001d0c007986 */ /* 0x000fe2000c10150a */
[----:B------:R-:W-:Y:S02]  /*3480*/  FSETP.NEU.AND P4, PT, R32, RZ, PT ;  /* 0x000000ff2000720b */ /* 0x000fe40003f8d000 */
[----:B------:R-:W-:-:S02]  /*3490*/  FSEL R5, R3, -INF , P3 ;  /* 0xff80000003057808 */ /* 0x000fc40001800000 */
[----:B------:R-:W-:Y:S02]  /*34a0*/  FSEL R4, R21, -INF , P1 ;  /* 0xff80000015047808 */ /* 0x000fe40000800000 */
[----:B------:R-:W-:Y:S01]  /*34b0*/  FSEL R0, R0, -INF , P4 ;  /* 0xff80000000007808 */ /* 0x000fe20002000000 */
[----:B--2---:R-:W-:Y:S01]  /*34c0*/  FFMA R9, R5, 0.69314718246459960938, R60 ;  /* 0x3f31721805097823 */ /* 0x004fe2000000003c */
[----:B0-----:R-:W-:Y:S02]  /*34d0*/  PRMT R11, R29, 0x7632, R11 ;  /* 0x000076321d0b7816 */ /* 0x001fe4000000000b */
[----:B------:R-:W-:Y:S01]  /*34e0*/  FSEL R3, R20, -INF , P2 ;  /* 0xff80000014037808 */ /* 0x000fe20001000000 */
[----:B------:R-:W-:Y:S01]  /*34f0*/  FFMA R8, R0, 0.69314718246459960938, R61 ;  /* 0x3f31721800087823 */ /* 0x000fe2000000003d */
[----:B------:R-:W-:Y:S01]  /*3500*/  LEA.HI R24, R23, R24, RZ, 0x1f ;  /* 0x0000001817187211 */ /* 0x000fe200078ff8ff */
[----:B------:R0:W-:Y:S01]  /*3510*/  STG.E.U16 desc[UR10][R14.64], R11 ;  /* 0x0000000b0e007986 */ /* 0x0001e2000c10150a */
[----:B------:R-:W1:Y:S01]  /*3520*/  LDC.64 R22, c[0x0][0x3a0] ;  /* 0x0000e800ff167b82 */ /* 0x000e620000000a00 */
[----:B------:R-:W-:Y:S01]  /*3530*/  FFMA R10, R3, 0.69314718246459960938, R62 ;  /* 0x3f317218030a7823 */ /* 0x000fe2000000003e */
[C---:B------:R-:W-:Y:S01]  /*3540*/  IMAD.SHL.U32 R3, R2.reuse, 0x4, RZ ;  /* 0x0000000402037824 */ /* 0x040fe200078e00ff */
[----:B------:R2:W-:Y:S01]  /*3550*/  STG.E.U16 desc[UR10][R16.64], R31 ;  /* 0x0000001f10007986 */ /* 0x0005e2000c10150a */
[----:B------:R-:W-:-:S03]  /*3560*/  IMAD.HI R0, R2, 0x4, RZ ;  /* 0x0000000402007827 */ /* 0x000fc600078e02ff */
[----:B------:R2:W-:Y:S01]  /*3570*/  STG.E.U16 desc[UR10][R18.64], R6 ;  /* 0x0000000612007986 */ /* 0x0005e2000c10150a */
[----:B0-----:R-:W-:Y:S01]  /*3580*/  FFMA R11, R4, 0.69314718246459960938, R63 ;  /* 0x3f317218040b7823 */ /* 0x001fe2000000003f */
[----:B------:R-:W-:Y:S01]  /*3590*/  LEA R4, R39, UR5, 0x2 ;  /* 0x0000000527047c11 */ /* 0x000fe2000f8e10ff */
[----:B------:R-:W-:Y:S01]  /*35a0*/  BAR.SYNC.DEFER_BLOCKING 0x0 ;  /* 0x0000000000007b1d */ /* 0x000fe20000010000 */
[----:B-1----:R-:W-:-:S04]  /*35b0*/  IADD3 R2, P1, P2, R3, UR9, R22 ;  /* 0x0000000903027c10 */ /* 0x002fc8000fa3e016 */
[----:B------:R-:W-:Y:S01]  /*35c0*/  IADD3.X R3, PT, PT, R0, UR7, R23, P1, P2 ;  /* 0x0000000700037c10 */ /* 0x000fe20008fe4417 */
[----:B------:R2:W-:Y:S02]  /*35d0*/  STS.128 [R4], R8 ;  /* 0x0000000804007388 */ /* 0x0005e40000000c00 */
[----:B------:R-:W-:Y:S06]  /*35e0*/  BAR.SYNC.DEFER_BLOCKING 0x0 ;  /* 0x0000000000007b1d */ /* 0x000fec0000010000 */
[----:B------:R-:W-:Y:S05]  /*35f0*/  @P0 EXIT ;  /* 0x000000000000094d */ /* 0x000fea0003800000 */
[----:B------:R-:W0:Y:S04]  /*3600*/  LDS R5, [R24] ;  /* 0x0000000018057984 */ /* 0x000e280000000800 */
[----:B0-----:R-:W-:Y:S01]  /*3610*/  STG.E desc[UR10][R2.64], R5 ;  /* 0x0000000502007986 */ /* 0x001fe2000c10190a */
[----:B------:R-:W-:Y:S05]  /*3620*/  EXIT ;  /* 0x000000000000794d */ /* 0x000fea0003800000 */
.L_x_10:
[----:B------:R-:W-:-:S00]  /*3630*/  BRA `(.L_x_10) ;  /* 0xfffffffc00fc7947 */ /* 0x000fc0000383ffff */
[----:B------:R-:W-:-:S00]  /*3640*/  NOP ;  /* 0x0000000000007918 */ /* 0x000fc00000000000 */
        /* <DEDUP_REMOVED lines=11> */
.L_x_11:


//--------------------- .nv.global.init           --------------------------
	.section	.nv.global.init,"aw",@progbits
.nv.global.init:
	.type		_$_str,@object
	.size		_$_str,(.L_0 - _$_str)
_$_str:
        /*0000*/ 	.byte	0x5f, 0x5f, 0x43, 0x55, 0x44, 0x41, 0x5f, 0x46, 0x54, 0x5a, 0x00
.L_0:


//--------------------- .nv.shared.attn_fwd       --------------------------
	.section	.nv.shared.attn_fwd,"aw",@nobits
	.sectionflags	@""
	.align	16
	.zero		1024


//--------------------- .nv.shared.reserved.0     --------------------------
	.section	.nv.shared.reserved.0,"aw",@nobits
	.weak		__nv_reservedSMEM_offset_0_alias
	.size		__nv_reservedSMEM_offset_0_alias, 0, 64
	.other		__nv_reservedSMEM_offset_0_alias,@"STO_CUDA_RESERVED_SHARED STV_DEFAULT"
__nv_reservedSMEM_offset_0_alias:
	.zero		0
	.zero		64


//--------------------- .nv.constant0.attn_fwd    --------------------------
	.section	.nv.constant0.attn_fwd,"a",@progbits
	.sectionflags	@""
	.align	4
.nv.constant0.attn_fwd:
	.zero		1032


//--------------------- SYMBOLS --------------------------

	.type		.nv.reservedSmem.offset0,@object
	.size		.nv.reservedSmem.offset0,0x4
	.type		.nv.reservedSmem.cap,@object
	.size		.nv.reservedSmem.cap,0x4
